//
// Generated by NVIDIA NVVM Compiler
//
// Compiler Build ID: CL-36424714
// Cuda compilation tools, release 13.0, V13.0.88
// Based on NVVM 20.0.0
//

.version 9.0
.target sm_100
.address_size 64

	// .globl	_Z4funcPiyyS_S_ii

.visible .entry _Z4funcPiyyS_S_ii(
	.param .u64 .ptr .align 1 _Z4funcPiyyS_S_ii_param_0,
	.param .u64 _Z4funcPiyyS_S_ii_param_1,
	.param .u64 _Z4funcPiyyS_S_ii_param_2,
	.param .u64 .ptr .align 1 _Z4funcPiyyS_S_ii_param_3,
	.param .u64 .ptr .align 1 _Z4funcPiyyS_S_ii_param_4,
	.param .u32 _Z4funcPiyyS_S_ii_param_5,
	.param .u32 _Z4funcPiyyS_S_ii_param_6
)
{
	.local .align 16 .b8 	__local_depot0[33024];
	.reg .b64 	%SP;
	.reg .b64 	%SPL;
	.reg .pred 	%p<137>;
	.reg .b32 	%r<1774>;
	.reg .b64 	%rd<376>;

	mov.u64 	%SPL, __local_depot0;
	ld.param.u64 	%rd72, [_Z4funcPiyyS_S_ii_param_0];
	ld.param.u64 	%rd73, [_Z4funcPiyyS_S_ii_param_1];
	ld.param.u64 	%rd70, [_Z4funcPiyyS_S_ii_param_2];
	ld.param.u64 	%rd71, [_Z4funcPiyyS_S_ii_param_3];
	ld.param.u64 	%rd74, [_Z4funcPiyyS_S_ii_param_4];
	ld.param.u32 	%r231, [_Z4funcPiyyS_S_ii_param_5];
	ld.param.u32 	%r232, [_Z4funcPiyyS_S_ii_param_6];
	cvta.to.global.u64 	%rd1, %rd74;
	cvta.to.global.u64 	%rd2, %rd72;
	add.u64 	%rd3, %SPL, 0;
	add.u64 	%rd4, %SPL, 16384;
	add.u64 	%rd5, %SPL, 32768;
	mov.u32 	%r233, %ctaid.x;
	mov.u32 	%r234, %ntid.x;
	mov.u32 	%r235, %tid.x;
	mad.lo.s32 	%r236, %r233, %r234, %r235;
	cvt.u64.u32 	%rd6, %r236;
	mul.lo.s64 	%rd8, %rd73, %rd6;
	add.s64 	%rd7, %rd8, %rd73;
	setp.le.u64 	%p1, %rd70, %rd6;
	@%p1 bra 	$L__BB0_2;
	add.s64 	%rd364, %rd7, %rd6;
	bra.uni 	$L__BB0_3;
$L__BB0_2:
	add.s64 	%rd78, %rd70, %rd7;
	add.s64 	%rd364, %rd78, -1;
$L__BB0_3:
	min.u64 	%rd12, %rd70, %rd6;
	add.s64 	%rd13, %rd12, %rd8;
	setp.lt.s32 	%p2, %r232, 1;
	@%p2 bra 	$L__BB0_16;
	add.s32 	%r238, %r231, -1;
	mul.lo.s32 	%r1, %r238, %r232;
	add.s32 	%r239, %r232, -1;
	and.b32  	%r2, %r232, 15;
	setp.lt.u32 	%p3, %r239, 15;
	mov.b32 	%r1673, 0;
	@%p3 bra 	$L__BB0_7;
	and.b32  	%r1673, %r232, 2147483632;
	mov.b32 	%r1687, 0;
$L__BB0_6:
	.pragma "nounroll";
	mul.wide.u32 	%rd79, %r1687, 4;
	add.s64 	%rd80, %rd3, %rd79;
	add.s32 	%r241, %r1687, %r1;
	mul.wide.s32 	%rd81, %r241, 4;
	add.s64 	%rd82, %rd2, %rd81;
	ld.global.u32 	%r242, [%rd82];
	add.s64 	%rd83, %rd4, %rd79;
	ld.global.u32 	%r243, [%rd82+4];
	ld.global.u32 	%r244, [%rd82+8];
	mov.b32 	%r245, 0;
	st.local.v4.u32 	[%rd80], {%r245, %r245, %r245, %r245};
	ld.global.u32 	%r246, [%rd82+12];
	st.local.v4.u32 	[%rd83], {%r242, %r243, %r244, %r246};
	ld.global.u32 	%r247, [%rd82+16];
	ld.global.u32 	%r248, [%rd82+20];
	ld.global.u32 	%r249, [%rd82+24];
	st.local.v4.u32 	[%rd80+16], {%r245, %r245, %r245, %r245};
	ld.global.u32 	%r250, [%rd82+28];
	st.local.v4.u32 	[%rd83+16], {%r247, %r248, %r249, %r250};
	ld.global.u32 	%r251, [%rd82+32];
	ld.global.u32 	%r252, [%rd82+36];
	ld.global.u32 	%r253, [%rd82+40];
	st.local.v4.u32 	[%rd80+32], {%r245, %r245, %r245, %r245};
	ld.global.u32 	%r254, [%rd82+44];
	st.local.v4.u32 	[%rd83+32], {%r251, %r252, %r253, %r254};
	ld.global.u32 	%r255, [%rd82+48];
	ld.global.u32 	%r256, [%rd82+52];
	ld.global.u32 	%r257, [%rd82+56];
	st.local.v4.u32 	[%rd80+48], {%r245, %r245, %r245, %r245};
	ld.global.u32 	%r258, [%rd82+60];
	st.local.v4.u32 	[%rd83+48], {%r255, %r256, %r257, %r258};
	add.s32 	%r1687, %r1687, 16;
	setp.eq.s32 	%p4, %r1687, %r1673;
	@%p4 bra 	$L__BB0_7;
	bra.uni 	$L__BB0_6;
$L__BB0_7:
	setp.eq.s32 	%p5, %r2, 0;
	@%p5 bra 	$L__BB0_16;
	and.b32  	%r5, %r232, 7;
	setp.lt.u32 	%p6, %r2, 8;
	@%p6 bra 	$L__BB0_10;
	mul.wide.u32 	%rd84, %r1673, 4;
	add.s64 	%rd85, %rd3, %rd84;
	mov.b32 	%r259, 0;
	st.local.u32 	[%rd85], %r259;
	add.s32 	%r260, %r1673, %r1;
	mul.wide.s32 	%rd86, %r260, 4;
	add.s64 	%rd87, %rd2, %rd86;
	ld.global.u32 	%r261, [%rd87];
	add.s64 	%rd88, %rd4, %rd84;
	st.local.u32 	[%rd88], %r261;
	st.local.u32 	[%rd85+4], %r259;
	ld.global.u32 	%r262, [%rd87+4];
	st.local.u32 	[%rd88+4], %r262;
	st.local.u32 	[%rd85+8], %r259;
	ld.global.u32 	%r263, [%rd87+8];
	st.local.u32 	[%rd88+8], %r263;
	st.local.u32 	[%rd85+12], %r259;
	ld.global.u32 	%r264, [%rd87+12];
	st.local.u32 	[%rd88+12], %r264;
	st.local.u32 	[%rd85+16], %r259;
	ld.global.u32 	%r265, [%rd87+16];
	st.local.u32 	[%rd88+16], %r265;
	st.local.u32 	[%rd85+20], %r259;
	ld.global.u32 	%r266, [%rd87+20];
	st.local.u32 	[%rd88+20], %r266;
	st.local.u32 	[%rd85+24], %r259;
	ld.global.u32 	%r267, [%rd87+24];
	st.local.u32 	[%rd88+24], %r267;
	st.local.u32 	[%rd85+28], %r259;
	ld.global.u32 	%r268, [%rd87+28];
	st.local.u32 	[%rd88+28], %r268;
	add.s32 	%r1673, %r1673, 8;
$L__BB0_10:
	setp.eq.s32 	%p7, %r5, 0;
	@%p7 bra 	$L__BB0_16;
	and.b32  	%r8, %r232, 3;
	setp.lt.u32 	%p8, %r5, 4;
	@%p8 bra 	$L__BB0_13;
	mul.wide.u32 	%rd89, %r1673, 4;
	add.s64 	%rd90, %rd3, %rd89;
	mov.b32 	%r269, 0;
	st.local.u32 	[%rd90], %r269;
	add.s32 	%r270, %r1673, %r1;
	mul.wide.s32 	%rd91, %r270, 4;
	add.s64 	%rd92, %rd2, %rd91;
	ld.global.u32 	%r271, [%rd92];
	add.s64 	%rd93, %rd4, %rd89;
	st.local.u32 	[%rd93], %r271;
	st.local.u32 	[%rd90+4], %r269;
	ld.global.u32 	%r272, [%rd92+4];
	st.local.u32 	[%rd93+4], %r272;
	st.local.u32 	[%rd90+8], %r269;
	ld.global.u32 	%r273, [%rd92+8];
	st.local.u32 	[%rd93+8], %r273;
	st.local.u32 	[%rd90+12], %r269;
	ld.global.u32 	%r274, [%rd92+12];
	st.local.u32 	[%rd93+12], %r274;
	add.s32 	%r1673, %r1673, 4;
$L__BB0_13:
	setp.eq.s32 	%p9, %r8, 0;
	@%p9 bra 	$L__BB0_16;
	mov.b32 	%r1677, 0;
$L__BB0_15:
	.pragma "nounroll";
	mul.wide.u32 	%rd94, %r1673, 4;
	add.s64 	%rd95, %rd3, %rd94;
	mov.b32 	%r276, 0;
	st.local.u32 	[%rd95], %r276;
	add.s32 	%r277, %r1673, %r1;
	mul.wide.s32 	%rd96, %r277, 4;
	add.s64 	%rd97, %rd2, %rd96;
	ld.global.u32 	%r278, [%rd97];
	add.s64 	%rd98, %rd4, %rd94;
	st.local.u32 	[%rd98], %r278;
	add.s32 	%r1673, %r1673, 1;
	add.s32 	%r1677, %r1677, 1;
	setp.ne.s32 	%p10, %r1677, %r8;
	@%p10 bra 	$L__BB0_15;
$L__BB0_16:
	add.s32 	%r15, %r231, -1;
	setp.lt.s32 	%p11, %r231, 2;
	@%p11 bra 	$L__BB0_55;
	setp.lt.s32 	%p12, %r232, 1;
	@%p12 bra 	$L__BB0_47;
	add.s32 	%r16, %r232, -1;
	and.b32  	%r17, %r232, 15;
	add.s32 	%r18, %r17, -1;
	and.b32  	%r19, %r232, 7;
	add.s32 	%r20, %r19, -1;
	and.b32  	%r21, %r232, 2147483632;
	and.b32  	%r22, %r232, 3;
	mov.b32 	%r1678, 0;
$L__BB0_19:
	mov.u32 	%r23, %r1678;
	mov.b64 	%rd129, 1;
	shl.b64 	%rd130, %rd129, %r23;
	add.s64 	%rd131, %rd130, %rd13;
	add.s32 	%r1678, %r23, 1;
	shr.u64 	%rd132, %rd131, %r1678;
	cvt.u32.u64 	%r318, %rd132;
	shl.b32 	%r319, %r318, 1;
	and.b32  	%r320, %r319, 2;
	add.s32 	%r321, %r320, -1;
	mul.wide.u32 	%rd133, %r23, 4;
	add.s64 	%rd134, %rd5, %rd133;
	st.local.u32 	[%rd134], %r321;
	setp.eq.s32 	%p19, %r320, 0;
	@%p19 bra 	$L__BB0_20;
	bra.uni 	$L__BB0_33;
$L__BB0_20:
	setp.lt.u32 	%p29, %r16, 15;
	mul.lo.s32 	%r29, %r23, %r232;
	mov.b32 	%r1682, 0;
	@%p29 bra 	$L__BB0_23;
	mov.b32 	%r1680, 0;
$L__BB0_22:
	.pragma "nounroll";
	add.s32 	%r423, %r1680, %r29;
	mul.wide.u32 	%rd163, %r423, 4;
	add.s64 	%rd164, %rd2, %rd163;
	ld.global.u32 	%r424, [%rd164];
	mul.wide.u32 	%rd165, %r1680, 4;
	add.s64 	%rd166, %rd3, %rd165;
	ld.local.v4.u32 	{%r425, %r426, %r427, %r428}, [%rd166];
	add.s32 	%r429, %r425, %r424;
	ld.global.u32 	%r430, [%rd164+4];
	add.s32 	%r431, %r426, %r430;
	ld.global.u32 	%r432, [%rd164+8];
	add.s32 	%r433, %r427, %r432;
	ld.global.u32 	%r434, [%rd164+12];
	add.s32 	%r435, %r428, %r434;
	st.local.v4.u32 	[%rd166], {%r429, %r431, %r433, %r435};
	ld.global.u32 	%r436, [%rd164+16];
	ld.local.v4.u32 	{%r437, %r438, %r439, %r440}, [%rd166+16];
	add.s32 	%r441, %r437, %r436;
	ld.global.u32 	%r442, [%rd164+20];
	add.s32 	%r443, %r438, %r442;
	ld.global.u32 	%r444, [%rd164+24];
	add.s32 	%r445, %r439, %r444;
	ld.global.u32 	%r446, [%rd164+28];
	add.s32 	%r447, %r440, %r446;
	st.local.v4.u32 	[%rd166+16], {%r441, %r443, %r445, %r447};
	ld.global.u32 	%r448, [%rd164+32];
	ld.local.v4.u32 	{%r449, %r450, %r451, %r452}, [%rd166+32];
	add.s32 	%r453, %r449, %r448;
	ld.global.u32 	%r454, [%rd164+36];
	add.s32 	%r455, %r450, %r454;
	ld.global.u32 	%r456, [%rd164+40];
	add.s32 	%r457, %r451, %r456;
	ld.global.u32 	%r458, [%rd164+44];
	add.s32 	%r459, %r452, %r458;
	st.local.v4.u32 	[%rd166+32], {%r453, %r455, %r457, %r459};
	ld.global.u32 	%r460, [%rd164+48];
	ld.local.v4.u32 	{%r461, %r462, %r463, %r464}, [%rd166+48];
	add.s32 	%r465, %r461, %r460;
	ld.global.u32 	%r466, [%rd164+52];
	add.s32 	%r467, %r462, %r466;
	ld.global.u32 	%r468, [%rd164+56];
	add.s32 	%r469, %r463, %r468;
	ld.global.u32 	%r470, [%rd164+60];
	add.s32 	%r471, %r464, %r470;
	st.local.v4.u32 	[%rd166+48], {%r465, %r467, %r469, %r471};
	add.s32 	%r1680, %r1680, 16;
	setp.eq.s32 	%p30, %r1680, %r21;
	mov.u32 	%r1682, %r21;
	@%p30 bra 	$L__BB0_23;
	bra.uni 	$L__BB0_22;
$L__BB0_23:
	setp.eq.s32 	%p31, %r17, 0;
	@%p31 bra 	$L__BB0_46;
	setp.lt.u32 	%p32, %r18, 7;
	@%p32 bra 	$L__BB0_26;
	add.s32 	%r472, %r1682, %r29;
	mul.wide.u32 	%rd167, %r472, 4;
	add.s64 	%rd168, %rd2, %rd167;
	ld.global.u32 	%r473, [%rd168];
	cvt.u64.u32 	%rd169, %r1682;
	mul.wide.u32 	%rd170, %r1682, 4;
	add.s64 	%rd171, %rd3, %rd170;
	ld.local.u32 	%r474, [%rd171];
	add.s32 	%r475, %r474, %r473;
	st.local.u32 	[%rd171], %r475;
	cvt.u64.u32 	%rd172, %r29;
	add.s64 	%rd173, %rd169, %rd172;
	shl.b64 	%rd174, %rd173, 2;
	add.s64 	%rd175, %rd2, %rd174;
	ld.global.u32 	%r476, [%rd175+4];
	ld.local.u32 	%r477, [%rd171+4];
	add.s32 	%r478, %r477, %r476;
	st.local.u32 	[%rd171+4], %r478;
	ld.global.u32 	%r479, [%rd175+8];
	ld.local.u32 	%r480, [%rd171+8];
	add.s32 	%r481, %r480, %r479;
	st.local.u32 	[%rd171+8], %r481;
	ld.global.u32 	%r482, [%rd175+12];
	ld.local.u32 	%r483, [%rd171+12];
	add.s32 	%r484, %r483, %r482;
	st.local.u32 	[%rd171+12], %r484;
	ld.global.u32 	%r485, [%rd175+16];
	ld.local.u32 	%r486, [%rd171+16];
	add.s32 	%r487, %r486, %r485;
	st.local.u32 	[%rd171+16], %r487;
	ld.global.u32 	%r488, [%rd175+20];
	ld.local.u32 	%r489, [%rd171+20];
	add.s32 	%r490, %r489, %r488;
	st.local.u32 	[%rd171+20], %r490;
	ld.global.u32 	%r491, [%rd175+24];
	ld.local.u32 	%r492, [%rd171+24];
	add.s32 	%r493, %r492, %r491;
	st.local.u32 	[%rd171+24], %r493;
	ld.global.u32 	%r494, [%rd175+28];
	ld.local.u32 	%r495, [%rd171+28];
	add.s32 	%r496, %r495, %r494;
	st.local.u32 	[%rd171+28], %r496;
	add.s32 	%r1682, %r1682, 8;
$L__BB0_26:
	setp.eq.s32 	%p33, %r19, 0;
	@%p33 bra 	$L__BB0_46;
	setp.lt.u32 	%p34, %r20, 3;
	@%p34 bra 	$L__BB0_29;
	add.s32 	%r497, %r1682, %r29;
	mul.wide.u32 	%rd176, %r497, 4;
	add.s64 	%rd177, %rd2, %rd176;
	ld.global.u32 	%r498, [%rd177];
	cvt.u64.u32 	%rd178, %r1682;
	mul.wide.u32 	%rd179, %r1682, 4;
	add.s64 	%rd180, %rd3, %rd179;
	ld.local.u32 	%r499, [%rd180];
	add.s32 	%r500, %r499, %r498;
	st.local.u32 	[%rd180], %r500;
	cvt.u64.u32 	%rd181, %r29;
	add.s64 	%rd182, %rd178, %rd181;
	shl.b64 	%rd183, %rd182, 2;
	add.s64 	%rd184, %rd2, %rd183;
	ld.global.u32 	%r501, [%rd184+4];
	ld.local.u32 	%r502, [%rd180+4];
	add.s32 	%r503, %r502, %r501;
	st.local.u32 	[%rd180+4], %r503;
	ld.global.u32 	%r504, [%rd184+8];
	ld.local.u32 	%r505, [%rd180+8];
	add.s32 	%r506, %r505, %r504;
	st.local.u32 	[%rd180+8], %r506;
	ld.global.u32 	%r507, [%rd184+12];
	ld.local.u32 	%r508, [%rd180+12];
	add.s32 	%r509, %r508, %r507;
	st.local.u32 	[%rd180+12], %r509;
	add.s32 	%r1682, %r1682, 4;
$L__BB0_29:
	setp.eq.s32 	%p35, %r22, 0;
	@%p35 bra 	$L__BB0_46;
	setp.eq.s32 	%p36, %r22, 1;
	add.s32 	%r510, %r1682, %r29;
	mul.wide.u32 	%rd185, %r510, 4;
	add.s64 	%rd186, %rd2, %rd185;
	ld.global.u32 	%r511, [%rd186];
	cvt.u64.u32 	%rd14, %r1682;
	mul.wide.u32 	%rd187, %r1682, 4;
	add.s64 	%rd15, %rd3, %rd187;
	ld.local.u32 	%r512, [%rd15];
	add.s32 	%r513, %r512, %r511;
	st.local.u32 	[%rd15], %r513;
	@%p36 bra 	$L__BB0_46;
	setp.eq.s32 	%p37, %r22, 2;
	cvt.u64.u32 	%rd188, %r29;
	add.s64 	%rd189, %rd14, %rd188;
	shl.b64 	%rd190, %rd189, 2;
	add.s64 	%rd16, %rd2, %rd190;
	ld.global.u32 	%r514, [%rd16+4];
	ld.local.u32 	%r515, [%rd15+4];
	add.s32 	%r516, %r515, %r514;
	st.local.u32 	[%rd15+4], %r516;
	@%p37 bra 	$L__BB0_46;
	ld.global.u32 	%r517, [%rd16+8];
	ld.local.u32 	%r518, [%rd15+8];
	add.s32 	%r519, %r518, %r517;
	st.local.u32 	[%rd15+8], %r519;
	bra.uni 	$L__BB0_46;
$L__BB0_33:
	setp.lt.u32 	%p20, %r16, 15;
	mul.lo.s32 	%r35, %r23, %r232;
	mov.b32 	%r1685, 0;
	@%p20 bra 	$L__BB0_36;
	mov.b32 	%r1679, 0;
$L__BB0_35:
	.pragma "nounroll";
	add.s32 	%r324, %r1679, %r35;
	mul.wide.u32 	%rd135, %r324, 4;
	add.s64 	%rd136, %rd2, %rd135;
	ld.global.u32 	%r325, [%rd136];
	mul.wide.u32 	%rd137, %r1679, 4;
	add.s64 	%rd138, %rd4, %rd137;
	ld.local.v4.u32 	{%r326, %r327, %r328, %r329}, [%rd138];
	add.s32 	%r330, %r326, %r325;
	ld.global.u32 	%r331, [%rd136+4];
	add.s32 	%r332, %r327, %r331;
	ld.global.u32 	%r333, [%rd136+8];
	add.s32 	%r334, %r328, %r333;
	ld.global.u32 	%r335, [%rd136+12];
	add.s32 	%r336, %r329, %r335;
	st.local.v4.u32 	[%rd138], {%r330, %r332, %r334, %r336};
	ld.global.u32 	%r337, [%rd136+16];
	ld.local.v4.u32 	{%r338, %r339, %r340, %r341}, [%rd138+16];
	add.s32 	%r342, %r338, %r337;
	ld.global.u32 	%r343, [%rd136+20];
	add.s32 	%r344, %r339, %r343;
	ld.global.u32 	%r345, [%rd136+24];
	add.s32 	%r346, %r340, %r345;
	ld.global.u32 	%r347, [%rd136+28];
	add.s32 	%r348, %r341, %r347;
	st.local.v4.u32 	[%rd138+16], {%r342, %r344, %r346, %r348};
	ld.global.u32 	%r349, [%rd136+32];
	ld.local.v4.u32 	{%r350, %r351, %r352, %r353}, [%rd138+32];
	add.s32 	%r354, %r350, %r349;
	ld.global.u32 	%r355, [%rd136+36];
	add.s32 	%r356, %r351, %r355;
	ld.global.u32 	%r357, [%rd136+40];
	add.s32 	%r358, %r352, %r357;
	ld.global.u32 	%r359, [%rd136+44];
	add.s32 	%r360, %r353, %r359;
	st.local.v4.u32 	[%rd138+32], {%r354, %r356, %r358, %r360};
	ld.global.u32 	%r361, [%rd136+48];
	ld.local.v4.u32 	{%r362, %r363, %r364, %r365}, [%rd138+48];
	add.s32 	%r366, %r362, %r361;
	ld.global.u32 	%r367, [%rd136+52];
	add.s32 	%r368, %r363, %r367;
	ld.global.u32 	%r369, [%rd136+56];
	add.s32 	%r370, %r364, %r369;
	ld.global.u32 	%r371, [%rd136+60];
	add.s32 	%r372, %r365, %r371;
	st.local.v4.u32 	[%rd138+48], {%r366, %r368, %r370, %r372};
	add.s32 	%r1679, %r1679, 16;
	setp.eq.s32 	%p21, %r1679, %r21;
	mov.u32 	%r1685, %r21;
	@%p21 bra 	$L__BB0_36;
	bra.uni 	$L__BB0_35;
$L__BB0_36:
	setp.eq.s32 	%p22, %r17, 0;
	@%p22 bra 	$L__BB0_46;
	setp.lt.u32 	%p23, %r18, 7;
	@%p23 bra 	$L__BB0_39;
	add.s32 	%r373, %r1685, %r35;
	mul.wide.u32 	%rd139, %r373, 4;
	add.s64 	%rd140, %rd2, %rd139;
	ld.global.u32 	%r374, [%rd140];
	cvt.u64.u32 	%rd141, %r1685;
	mul.wide.u32 	%rd142, %r1685, 4;
	add.s64 	%rd143, %rd4, %rd142;
	ld.local.u32 	%r375, [%rd143];
	add.s32 	%r376, %r375, %r374;
	st.local.u32 	[%rd143], %r376;
	cvt.u64.u32 	%rd144, %r35;
	add.s64 	%rd145, %rd141, %rd144;
	shl.b64 	%rd146, %rd145, 2;
	add.s64 	%rd147, %rd2, %rd146;
	ld.global.u32 	%r377, [%rd147+4];
	ld.local.u32 	%r378, [%rd143+4];
	add.s32 	%r379, %r378, %r377;
	st.local.u32 	[%rd143+4], %r379;
	ld.global.u32 	%r380, [%rd147+8];
	ld.local.u32 	%r381, [%rd143+8];
	add.s32 	%r382, %r381, %r380;
	st.local.u32 	[%rd143+8], %r382;
	ld.global.u32 	%r383, [%rd147+12];
	ld.local.u32 	%r384, [%rd143+12];
	add.s32 	%r385, %r384, %r383;
	st.local.u32 	[%rd143+12], %r385;
	ld.global.u32 	%r386, [%rd147+16];
	ld.local.u32 	%r387, [%rd143+16];
	add.s32 	%r388, %r387, %r386;
	st.local.u32 	[%rd143+16], %r388;
	ld.global.u32 	%r389, [%rd147+20];
	ld.local.u32 	%r390, [%rd143+20];
	add.s32 	%r391, %r390, %r389;
	st.local.u32 	[%rd143+20], %r391;
	ld.global.u32 	%r392, [%rd147+24];
	ld.local.u32 	%r393, [%rd143+24];
	add.s32 	%r394, %r393, %r392;
	st.local.u32 	[%rd143+24], %r394;
	ld.global.u32 	%r395, [%rd147+28];
	ld.local.u32 	%r396, [%rd143+28];
	add.s32 	%r397, %r396, %r395;
	st.local.u32 	[%rd143+28], %r397;
	add.s32 	%r1685, %r1685, 8;
$L__BB0_39:
	setp.eq.s32 	%p24, %r19, 0;
	@%p24 bra 	$L__BB0_46;
	setp.lt.u32 	%p25, %r20, 3;
	@%p25 bra 	$L__BB0_42;
	add.s32 	%r398, %r1685, %r35;
	mul.wide.u32 	%rd148, %r398, 4;
	add.s64 	%rd149, %rd2, %rd148;
	ld.global.u32 	%r399, [%rd149];
	cvt.u64.u32 	%rd150, %r1685;
	mul.wide.u32 	%rd151, %r1685, 4;
	add.s64 	%rd152, %rd4, %rd151;
	ld.local.u32 	%r400, [%rd152];
	add.s32 	%r401, %r400, %r399;
	st.local.u32 	[%rd152], %r401;
	cvt.u64.u32 	%rd153, %r35;
	add.s64 	%rd154, %rd150, %rd153;
	shl.b64 	%rd155, %rd154, 2;
	add.s64 	%rd156, %rd2, %rd155;
	ld.global.u32 	%r402, [%rd156+4];
	ld.local.u32 	%r403, [%rd152+4];
	add.s32 	%r404, %r403, %r402;
	st.local.u32 	[%rd152+4], %r404;
	ld.global.u32 	%r405, [%rd156+8];
	ld.local.u32 	%r406, [%rd152+8];
	add.s32 	%r407, %r406, %r405;
	st.local.u32 	[%rd152+8], %r407;
	ld.global.u32 	%r408, [%rd156+12];
	ld.local.u32 	%r409, [%rd152+12];
	add.s32 	%r410, %r409, %r408;
	st.local.u32 	[%rd152+12], %r410;
	add.s32 	%r1685, %r1685, 4;
$L__BB0_42:
	setp.eq.s32 	%p26, %r22, 0;
	@%p26 bra 	$L__BB0_46;
	setp.eq.s32 	%p27, %r22, 1;
	add.s32 	%r411, %r1685, %r35;
	mul.wide.u32 	%rd157, %r411, 4;
	add.s64 	%rd158, %rd2, %rd157;
	ld.global.u32 	%r412, [%rd158];
	cvt.u64.u32 	%rd17, %r1685;
	mul.wide.u32 	%rd159, %r1685, 4;
	add.s64 	%rd18, %rd4, %rd159;
	ld.local.u32 	%r413, [%rd18];
	add.s32 	%r414, %r413, %r412;
	st.local.u32 	[%rd18], %r414;
	@%p27 bra 	$L__BB0_46;
	setp.eq.s32 	%p28, %r22, 2;
	cvt.u64.u32 	%rd160, %r35;
	add.s64 	%rd161, %rd17, %rd160;
	shl.b64 	%rd162, %rd161, 2;
	add.s64 	%rd19, %rd2, %rd162;
	ld.global.u32 	%r415, [%rd19+4];
	ld.local.u32 	%r416, [%rd18+4];
	add.s32 	%r417, %r416, %r415;
	st.local.u32 	[%rd18+4], %r417;
	@%p28 bra 	$L__BB0_46;
	ld.global.u32 	%r418, [%rd19+8];
	ld.local.u32 	%r419, [%rd18+8];
	add.s32 	%r420, %r419, %r418;
	st.local.u32 	[%rd18+8], %r420;
$L__BB0_46:
	setp.eq.s32 	%p38, %r1678, %r15;
	@%p38 bra 	$L__BB0_55;
	bra.uni 	$L__BB0_19;
$L__BB0_47:
	add.s32 	%r280, %r231, -2;
	and.b32  	%r41, %r15, 3;
	setp.lt.u32 	%p13, %r280, 3;
	mov.b32 	%r1688, 0;
	@%p13 bra 	$L__BB0_50;
	and.b32  	%r1688, %r15, -4;
	mov.b32 	%r1690, 0;
$L__BB0_49:
	.pragma "nounroll";
	mov.b64 	%rd99, 1;
	shl.b64 	%rd100, %rd99, %r1690;
	add.s64 	%rd101, %rd100, %rd13;
	add.s32 	%r282, %r1690, 1;
	shr.u64 	%rd102, %rd101, %r282;
	cvt.u32.u64 	%r283, %rd102;
	shl.b32 	%r284, %r283, 1;
	and.b32  	%r285, %r284, 2;
	add.s32 	%r286, %r285, -1;
	mul.wide.u32 	%rd103, %r1690, 4;
	add.s64 	%rd104, %rd5, %rd103;
	shl.b64 	%rd105, %rd99, %r282;
	add.s64 	%rd106, %rd105, %rd13;
	add.s32 	%r287, %r1690, 2;
	shr.u64 	%rd107, %rd106, %r287;
	cvt.u32.u64 	%r288, %rd107;
	shl.b32 	%r289, %r288, 1;
	and.b32  	%r290, %r289, 2;
	add.s32 	%r291, %r290, -1;
	shl.b64 	%rd108, %rd99, %r287;
	add.s64 	%rd109, %rd108, %rd13;
	add.s32 	%r292, %r1690, 3;
	shr.u64 	%rd110, %rd109, %r292;
	cvt.u32.u64 	%r293, %rd110;
	shl.b32 	%r294, %r293, 1;
	and.b32  	%r295, %r294, 2;
	add.s32 	%r296, %r295, -1;
	shl.b64 	%rd111, %rd99, %r292;
	add.s64 	%rd112, %rd111, %rd13;
	add.s32 	%r1690, %r1690, 4;
	shr.u64 	%rd113, %rd112, %r1690;
	cvt.u32.u64 	%r297, %rd113;
	shl.b32 	%r298, %r297, 1;
	and.b32  	%r299, %r298, 2;
	add.s32 	%r300, %r299, -1;
	st.local.v4.u32 	[%rd104], {%r286, %r291, %r296, %r300};
	setp.eq.s32 	%p14, %r1690, %r1688;
	@%p14 bra 	$L__BB0_50;
	bra.uni 	$L__BB0_49;
$L__BB0_50:
	setp.eq.s32 	%p15, %r41, 0;
	@%p15 bra 	$L__BB0_55;
	setp.eq.s32 	%p16, %r41, 1;
	@%p16 bra 	$L__BB0_53;
	mov.b64 	%rd114, 1;
	shl.b64 	%rd115, %rd114, %r1688;
	add.s64 	%rd116, %rd115, %rd13;
	add.s32 	%r301, %r1688, 1;
	shr.u64 	%rd117, %rd116, %r301;
	cvt.u32.u64 	%r302, %rd117;
	shl.b32 	%r303, %r302, 1;
	and.b32  	%r304, %r303, 2;
	add.s32 	%r305, %r304, -1;
	mul.wide.u32 	%rd118, %r1688, 4;
	add.s64 	%rd119, %rd5, %rd118;
	st.local.u32 	[%rd119], %r305;
	shl.b64 	%rd120, %rd114, %r301;
	add.s64 	%rd121, %rd120, %rd13;
	add.s32 	%r1688, %r1688, 2;
	shr.u64 	%rd122, %rd121, %r1688;
	cvt.u32.u64 	%r306, %rd122;
	shl.b32 	%r307, %r306, 1;
	and.b32  	%r308, %r307, 2;
	add.s32 	%r309, %r308, -1;
	st.local.u32 	[%rd119+4], %r309;
$L__BB0_53:
	and.b32  	%r310, %r15, 1;
	setp.eq.b32 	%p17, %r310, 1;
	not.pred 	%p18, %p17;
	@%p18 bra 	$L__BB0_55;
	mov.b64 	%rd123, 1;
	shl.b64 	%rd124, %rd123, %r1688;
	add.s64 	%rd125, %rd124, %rd13;
	add.s32 	%r311, %r1688, 1;
	shr.u64 	%rd126, %rd125, %r311;
	cvt.u32.u64 	%r312, %rd126;
	shl.b32 	%r313, %r312, 1;
	and.b32  	%r314, %r313, 2;
	add.s32 	%r315, %r314, -1;
	mul.wide.u32 	%rd127, %r1688, 4;
	add.s64 	%rd128, %rd5, %rd127;
	st.local.u32 	[%rd128], %r315;
$L__BB0_55:
	setp.lt.s32 	%p39, %r232, 1;
	mov.b32 	%r1719, 0;
	@%p39 bra 	$L__BB0_68;
	add.s32 	%r523, %r232, -1;
	and.b32  	%r48, %r232, 15;
	setp.lt.u32 	%p40, %r523, 15;
	mov.b32 	%r1719, 0;
	mov.u32 	%r1693, %r1719;
	@%p40 bra 	$L__BB0_59;
	and.b32  	%r1693, %r232, 2147483632;
	mov.b32 	%r1719, 0;
	mov.u32 	%r1705, %r1719;
$L__BB0_58:
	.pragma "nounroll";
	mul.wide.u32 	%rd191, %r1705, 4;
	add.s64 	%rd192, %rd3, %rd191;
	ld.local.v4.u32 	{%r525, %r526, %r527, %r528}, [%rd192];
	abs.s32 	%r529, %r525;
	add.s64 	%rd193, %rd4, %rd191;
	ld.local.v4.u32 	{%r530, %r531, %r532, %r533}, [%rd193];
	abs.s32 	%r534, %r530;
	add.s32 	%r535, %r529, %r1719;
	add.s32 	%r536, %r535, %r534;
	abs.s32 	%r537, %r526;
	abs.s32 	%r538, %r531;
	add.s32 	%r539, %r537, %r536;
	add.s32 	%r540, %r539, %r538;
	abs.s32 	%r541, %r527;
	abs.s32 	%r542, %r532;
	add.s32 	%r543, %r541, %r540;
	add.s32 	%r544, %r543, %r542;
	abs.s32 	%r545, %r528;
	abs.s32 	%r546, %r533;
	add.s32 	%r547, %r545, %r544;
	add.s32 	%r548, %r547, %r546;
	ld.local.v4.u32 	{%r549, %r550, %r551, %r552}, [%rd192+16];
	abs.s32 	%r553, %r549;
	ld.local.v4.u32 	{%r554, %r555, %r556, %r557}, [%rd193+16];
	abs.s32 	%r558, %r554;
	add.s32 	%r559, %r553, %r548;
	add.s32 	%r560, %r559, %r558;
	abs.s32 	%r561, %r550;
	abs.s32 	%r562, %r555;
	add.s32 	%r563, %r561, %r560;
	add.s32 	%r564, %r563, %r562;
	abs.s32 	%r565, %r551;
	abs.s32 	%r566, %r556;
	add.s32 	%r567, %r565, %r564;
	add.s32 	%r568, %r567, %r566;
	abs.s32 	%r569, %r552;
	abs.s32 	%r570, %r557;
	add.s32 	%r571, %r569, %r568;
	add.s32 	%r572, %r571, %r570;
	ld.local.v4.u32 	{%r573, %r574, %r575, %r576}, [%rd192+32];
	abs.s32 	%r577, %r573;
	ld.local.v4.u32 	{%r578, %r579, %r580, %r581}, [%rd193+32];
	abs.s32 	%r582, %r578;
	add.s32 	%r583, %r577, %r572;
	add.s32 	%r584, %r583, %r582;
	abs.s32 	%r585, %r574;
	abs.s32 	%r586, %r579;
	add.s32 	%r587, %r585, %r584;
	add.s32 	%r588, %r587, %r586;
	abs.s32 	%r589, %r575;
	abs.s32 	%r590, %r580;
	add.s32 	%r591, %r589, %r588;
	add.s32 	%r592, %r591, %r590;
	abs.s32 	%r593, %r576;
	abs.s32 	%r594, %r581;
	add.s32 	%r595, %r593, %r592;
	add.s32 	%r596, %r595, %r594;
	ld.local.v4.u32 	{%r597, %r598, %r599, %r600}, [%rd192+48];
	abs.s32 	%r601, %r597;
	ld.local.v4.u32 	{%r602, %r603, %r604, %r605}, [%rd193+48];
	abs.s32 	%r606, %r602;
	add.s32 	%r607, %r601, %r596;
	add.s32 	%r608, %r607, %r606;
	abs.s32 	%r609, %r598;
	abs.s32 	%r610, %r603;
	add.s32 	%r611, %r609, %r608;
	add.s32 	%r612, %r611, %r610;
	abs.s32 	%r613, %r599;
	abs.s32 	%r614, %r604;
	add.s32 	%r615, %r613, %r612;
	add.s32 	%r616, %r615, %r614;
	abs.s32 	%r617, %r600;
	abs.s32 	%r618, %r605;
	add.s32 	%r619, %r617, %r616;
	add.s32 	%r1719, %r619, %r618;
	add.s32 	%r1705, %r1705, 16;
	setp.eq.s32 	%p41, %r1705, %r1693;
	@%p41 bra 	$L__BB0_59;
	bra.uni 	$L__BB0_58;
$L__BB0_59:
	setp.eq.s32 	%p42, %r48, 0;
	@%p42 bra 	$L__BB0_68;
	and.b32  	%r55, %r232, 7;
	setp.lt.u32 	%p43, %r48, 8;
	@%p43 bra 	$L__BB0_62;
	mul.wide.u32 	%rd194, %r1693, 4;
	add.s64 	%rd195, %rd3, %rd194;
	ld.local.u32 	%r621, [%rd195];
	abs.s32 	%r622, %r621;
	add.s64 	%rd196, %rd4, %rd194;
	ld.local.u32 	%r623, [%rd196];
	abs.s32 	%r624, %r623;
	add.s32 	%r625, %r622, %r1719;
	add.s32 	%r626, %r625, %r624;
	ld.local.u32 	%r627, [%rd195+4];
	abs.s32 	%r628, %r627;
	ld.local.u32 	%r629, [%rd196+4];
	abs.s32 	%r630, %r629;
	add.s32 	%r631, %r628, %r626;
	add.s32 	%r632, %r631, %r630;
	ld.local.u32 	%r633, [%rd195+8];
	abs.s32 	%r634, %r633;
	ld.local.u32 	%r635, [%rd196+8];
	abs.s32 	%r636, %r635;
	add.s32 	%r637, %r634, %r632;
	add.s32 	%r638, %r637, %r636;
	ld.local.u32 	%r639, [%rd195+12];
	abs.s32 	%r640, %r639;
	ld.local.u32 	%r641, [%rd196+12];
	abs.s32 	%r642, %r641;
	add.s32 	%r643, %r640, %r638;
	add.s32 	%r644, %r643, %r642;
	ld.local.u32 	%r645, [%rd195+16];
	abs.s32 	%r646, %r645;
	ld.local.u32 	%r647, [%rd196+16];
	abs.s32 	%r648, %r647;
	add.s32 	%r649, %r646, %r644;
	add.s32 	%r650, %r649, %r648;
	ld.local.u32 	%r651, [%rd195+20];
	abs.s32 	%r652, %r651;
	ld.local.u32 	%r653, [%rd196+20];
	abs.s32 	%r654, %r653;
	add.s32 	%r655, %r652, %r650;
	add.s32 	%r656, %r655, %r654;
	ld.local.u32 	%r657, [%rd195+24];
	abs.s32 	%r658, %r657;
	ld.local.u32 	%r659, [%rd196+24];
	abs.s32 	%r660, %r659;
	add.s32 	%r661, %r658, %r656;
	add.s32 	%r662, %r661, %r660;
	ld.local.u32 	%r663, [%rd195+28];
	abs.s32 	%r664, %r663;
	ld.local.u32 	%r665, [%rd196+28];
	abs.s32 	%r666, %r665;
	add.s32 	%r667, %r664, %r662;
	add.s32 	%r1719, %r667, %r666;
	add.s32 	%r1693, %r1693, 8;
$L__BB0_62:
	setp.eq.s32 	%p44, %r55, 0;
	@%p44 bra 	$L__BB0_68;
	and.b32  	%r61, %r232, 3;
	setp.lt.u32 	%p45, %r55, 4;
	@%p45 bra 	$L__BB0_65;
	mul.wide.u32 	%rd197, %r1693, 4;
	add.s64 	%rd198, %rd3, %rd197;
	ld.local.u32 	%r669, [%rd198];
	abs.s32 	%r670, %r669;
	add.s64 	%rd199, %rd4, %rd197;
	ld.local.u32 	%r671, [%rd199];
	abs.s32 	%r672, %r671;
	add.s32 	%r673, %r670, %r1719;
	add.s32 	%r674, %r673, %r672;
	ld.local.u32 	%r675, [%rd198+4];
	abs.s32 	%r676, %r675;
	ld.local.u32 	%r677, [%rd199+4];
	abs.s32 	%r678, %r677;
	add.s32 	%r679, %r676, %r674;
	add.s32 	%r680, %r679, %r678;
	ld.local.u32 	%r681, [%rd198+8];
	abs.s32 	%r682, %r681;
	ld.local.u32 	%r683, [%rd199+8];
	abs.s32 	%r684, %r683;
	add.s32 	%r685, %r682, %r680;
	add.s32 	%r686, %r685, %r684;
	ld.local.u32 	%r687, [%rd198+12];
	abs.s32 	%r688, %r687;
	ld.local.u32 	%r689, [%rd199+12];
	abs.s32 	%r690, %r689;
	add.s32 	%r691, %r688, %r686;
	add.s32 	%r1719, %r691, %r690;
	add.s32 	%r1693, %r1693, 4;
$L__BB0_65:
	setp.eq.s32 	%p46, %r61, 0;
	@%p46 bra 	$L__BB0_68;
	mov.b32 	%r1702, 0;
$L__BB0_67:
	.pragma "nounroll";
	mul.wide.u32 	%rd200, %r1693, 4;
	add.s64 	%rd201, %rd3, %rd200;
	ld.local.u32 	%r693, [%rd201];
	abs.s32 	%r694, %r693;
	add.s64 	%rd202, %rd4, %rd200;
	ld.local.u32 	%r695, [%rd202];
	abs.s32 	%r696, %r695;
	add.s32 	%r697, %r694, %r1719;
	add.s32 	%r1719, %r697, %r696;
	add.s32 	%r1693, %r1693, 1;
	add.s32 	%r1702, %r1702, 1;
	setp.ne.s32 	%p47, %r1702, %r61;
	@%p47 bra 	$L__BB0_67;
$L__BB0_68:
	setp.lt.s32 	%p48, %r231, 2;
	@%p48 bra 	$L__BB0_81;
	cvt.u64.u32 	%rd203, %r15;
	mul.lo.s64 	%rd20, %rd203, %rd6;
	add.s32 	%r699, %r231, -2;
	and.b32  	%r74, %r15, 15;
	setp.lt.u32 	%p49, %r699, 15;
	mov.b32 	%r1706, 0;
	@%p49 bra 	$L__BB0_72;
	and.b32  	%r1706, %r15, -16;
	mov.b32 	%r1771, 0;
$L__BB0_71:
	.pragma "nounroll";
	cvt.u64.u32 	%rd204, %r1771;
	mul.wide.u32 	%rd205, %r1771, 4;
	add.s64 	%rd206, %rd5, %rd205;
	ld.local.v4.u32 	{%r701, %r702, %r703, %r704}, [%rd206];
	add.s64 	%rd207, %rd20, %rd204;
	shl.b64 	%rd208, %rd207, 2;
	add.s64 	%rd209, %rd1, %rd208;
	st.global.u32 	[%rd209], %r701;
	st.global.u32 	[%rd209+4], %r702;
	st.global.u32 	[%rd209+8], %r703;
	st.global.u32 	[%rd209+12], %r704;
	ld.local.v4.u32 	{%r705, %r706, %r707, %r708}, [%rd206+16];
	st.global.u32 	[%rd209+16], %r705;
	st.global.u32 	[%rd209+20], %r706;
	st.global.u32 	[%rd209+24], %r707;
	st.global.u32 	[%rd209+28], %r708;
	ld.local.v4.u32 	{%r709, %r710, %r711, %r712}, [%rd206+32];
	st.global.u32 	[%rd209+32], %r709;
	st.global.u32 	[%rd209+36], %r710;
	st.global.u32 	[%rd209+40], %r711;
	st.global.u32 	[%rd209+44], %r712;
	ld.local.v4.u32 	{%r713, %r714, %r715, %r716}, [%rd206+48];
	st.global.u32 	[%rd209+48], %r713;
	st.global.u32 	[%rd209+52], %r714;
	st.global.u32 	[%rd209+56], %r715;
	st.global.u32 	[%rd209+60], %r716;
	add.s32 	%r1771, %r1771, 16;
	setp.eq.s32 	%p50, %r1771, %r1706;
	@%p50 bra 	$L__BB0_72;
	bra.uni 	$L__BB0_71;
$L__BB0_72:
	setp.eq.s32 	%p51, %r74, 0;
	@%p51 bra 	$L__BB0_81;
	and.b32  	%r81, %r15, 7;
	setp.lt.u32 	%p52, %r74, 8;
	@%p52 bra 	$L__BB0_75;
	cvt.u64.u32 	%rd210, %r1706;
	mul.wide.u32 	%rd211, %r1706, 4;
	add.s64 	%rd212, %rd5, %rd211;
	ld.local.u32 	%r717, [%rd212];
	add.s64 	%rd213, %rd20, %rd210;
	shl.b64 	%rd214, %rd213, 2;
	add.s64 	%rd215, %rd1, %rd214;
	st.global.u32 	[%rd215], %r717;
	ld.local.u32 	%r718, [%rd212+4];
	st.global.u32 	[%rd215+4], %r718;
	ld.local.u32 	%r719, [%rd212+8];
	st.global.u32 	[%rd215+8], %r719;
	ld.local.u32 	%r720, [%rd212+12];
	st.global.u32 	[%rd215+12], %r720;
	ld.local.u32 	%r721, [%rd212+16];
	st.global.u32 	[%rd215+16], %r721;
	ld.local.u32 	%r722, [%rd212+20];
	st.global.u32 	[%rd215+20], %r722;
	ld.local.u32 	%r723, [%rd212+24];
	st.global.u32 	[%rd215+24], %r723;
	ld.local.u32 	%r724, [%rd212+28];
	st.global.u32 	[%rd215+28], %r724;
	add.s32 	%r1706, %r1706, 8;
$L__BB0_75:
	setp.eq.s32 	%p53, %r81, 0;
	@%p53 bra 	$L__BB0_81;
	and.b32  	%r84, %r15, 3;
	setp.lt.u32 	%p54, %r81, 4;
	@%p54 bra 	$L__BB0_78;
	cvt.u64.u32 	%rd216, %r1706;
	mul.wide.u32 	%rd217, %r1706, 4;
	add.s64 	%rd218, %rd5, %rd217;
	ld.local.u32 	%r725, [%rd218];
	add.s64 	%rd219, %rd20, %rd216;
	shl.b64 	%rd220, %rd219, 2;
	add.s64 	%rd221, %rd1, %rd220;
	st.global.u32 	[%rd221], %r725;
	ld.local.u32 	%r726, [%rd218+4];
	st.global.u32 	[%rd221+4], %r726;
	ld.local.u32 	%r727, [%rd218+8];
	st.global.u32 	[%rd221+8], %r727;
	ld.local.u32 	%r728, [%rd218+12];
	st.global.u32 	[%rd221+12], %r728;
	add.s32 	%r1706, %r1706, 4;
$L__BB0_78:
	setp.eq.s32 	%p55, %r84, 0;
	@%p55 bra 	$L__BB0_81;
	mov.b32 	%r1710, 0;
$L__BB0_80:
	.pragma "nounroll";
	cvt.u64.u32 	%rd222, %r1706;
	mul.wide.u32 	%rd223, %r1706, 4;
	add.s64 	%rd224, %rd5, %rd223;
	ld.local.u32 	%r730, [%rd224];
	add.s64 	%rd225, %rd20, %rd222;
	shl.b64 	%rd226, %rd225, 2;
	add.s64 	%rd227, %rd1, %rd226;
	st.global.u32 	[%rd227], %r730;
	add.s32 	%r1706, %r1706, 1;
	add.s32 	%r1710, %r1710, 1;
	setp.ne.s32 	%p56, %r1710, %r84;
	@%p56 bra 	$L__BB0_80;
$L__BB0_81:
	add.s64 	%rd374, %rd13, 1;
	setp.gt.u64 	%p57, %rd374, %rd364;
	@%p57 bra 	$L__BB0_191;
	setp.lt.s32 	%p58, %r231, 2;
	cvt.s64.s32 	%rd228, %r15;
	mul.lo.s64 	%rd22, %rd228, %rd6;
	@%p58 bra 	$L__BB0_145;
	add.s32 	%r91, %r232, -1;
	and.b32  	%r92, %r232, 15;
	add.s32 	%r93, %r92, -1;
	and.b32  	%r94, %r232, 7;
	add.s32 	%r95, %r94, -1;
	add.s32 	%r96, %r231, -2;
	add.s32 	%r1122, %r231, 15;
	and.b32  	%r1123, %r1122, 15;
	add.s32 	%r97, %r1123, -1;
	add.s32 	%r1124, %r231, 7;
	and.b32  	%r1125, %r1124, 7;
	add.s32 	%r98, %r1125, -1;
	and.b32  	%r99, %r232, 2147483632;
	and.b32  	%r100, %r232, 3;
	and.b32  	%r101, %r15, 15;
	and.b32  	%r102, %r15, -16;
	and.b32  	%r103, %r1122, 7;
	and.b32  	%r104, %r1124, 3;
	neg.s32 	%r105, %r99;
	add.s64 	%rd23, %rd2, 32;
$L__BB0_84:
	mov.b32 	%r1712, 0;
$L__BB0_85:
	cvt.u64.u32 	%rd25, %r1712;
	mov.b64 	%rd262, 1;
	shl.b64 	%rd263, %rd262, %r1712;
	mov.b64 	%rd264, 2;
	shl.b64 	%rd265, %rd264, %r1712;
	add.s64 	%rd266, %rd263, %rd374;
	add.s64 	%rd267, %rd265, -1;
	and.b64  	%rd268, %rd266, %rd267;
	setp.eq.s64 	%p91, %rd268, 0;
	@%p91 bra 	$L__BB0_90;
	cvt.u32.u64 	%r1127, %rd25;
	add.s32 	%r1712, %r1127, 1;
	setp.eq.s32 	%p92, %r1712, %r15;
	@%p92 bra 	$L__BB0_87;
	bra.uni 	$L__BB0_85;
$L__BB0_87:
	setp.gt.s32 	%p114, %r232, 0;
	mov.b32 	%r1717, 0;
	@%p114 bra 	$L__BB0_88;
	bra.uni 	$L__BB0_95;
$L__BB0_88:
	setp.lt.u32 	%p115, %r91, 15;
	mov.b32 	%r1717, 0;
	mov.u32 	%r1728, %r1717;
	@%p115 bra 	$L__BB0_111;
	mov.b32 	%r1717, 0;
	mov.u32 	%r1716, %r1717;
	bra.uni 	$L__BB0_110;
$L__BB0_90:
	shl.b64 	%rd269, %rd25, 2;
	add.s64 	%rd270, %rd5, %rd269;
	ld.local.u32 	%r1128, [%rd270];
	neg.s32 	%r1129, %r1128;
	st.local.u32 	[%rd270], %r1129;
	setp.lt.s32 	%p93, %r1128, 0;
	@%p93 bra 	$L__BB0_94;
	setp.gt.s32 	%p94, %r232, 0;
	mov.b32 	%r1717, 0;
	@%p94 bra 	$L__BB0_92;
	bra.uni 	$L__BB0_95;
$L__BB0_92:
	cvt.u32.u64 	%r1132, %rd25;
	setp.lt.u32 	%p95, %r91, 15;
	mul.lo.s32 	%r149, %r1132, %r232;
	mov.b32 	%r1736, 0;
	@%p95 bra 	$L__BB0_135;
	add.s64 	%rd367, %rd4, 32;
	add.s64 	%rd366, %rd3, 32;
	mul.wide.u32 	%rd271, %r149, 4;
	add.s64 	%rd368, %rd23, %rd271;
	mov.u32 	%r1713, %r105;
	bra.uni 	$L__BB0_134;
$L__BB0_94:
	setp.gt.s32 	%p104, %r232, 0;
	mov.b32 	%r1717, 0;
	@%p104 bra 	$L__BB0_121;
$L__BB0_95:
	setp.le.s32 	%p125, %r1717, %r1719;
	or.pred  	%p126, %p125, %p58;
	max.s32 	%r1719, %r1717, %r1719;
	@%p126 bra 	$L__BB0_96;
	bra.uni 	$L__BB0_97;
$L__BB0_96:
	add.s64 	%rd374, %rd374, 1;
	setp.gt.u64 	%p136, %rd374, %rd364;
	@%p136 bra 	$L__BB0_191;
	bra.uni 	$L__BB0_84;
$L__BB0_97:
	setp.lt.u32 	%p127, %r96, 15;
	mov.b32 	%r1721, 0;
	@%p127 bra 	$L__BB0_100;
	mov.b32 	%r1718, 0;
$L__BB0_99:
	.pragma "nounroll";
	cvt.u64.u32 	%rd339, %r1718;
	mul.wide.u32 	%rd340, %r1718, 4;
	add.s64 	%rd341, %rd5, %rd340;
	ld.local.v4.u32 	{%r1642, %r1643, %r1644, %r1645}, [%rd341];
	add.s64 	%rd342, %rd22, %rd339;
	shl.b64 	%rd343, %rd342, 2;
	add.s64 	%rd344, %rd1, %rd343;
	st.global.u32 	[%rd344], %r1642;
	st.global.u32 	[%rd344+4], %r1643;
	st.global.u32 	[%rd344+8], %r1644;
	st.global.u32 	[%rd344+12], %r1645;
	ld.local.v4.u32 	{%r1646, %r1647, %r1648, %r1649}, [%rd341+16];
	st.global.u32 	[%rd344+16], %r1646;
	st.global.u32 	[%rd344+20], %r1647;
	st.global.u32 	[%rd344+24], %r1648;
	st.global.u32 	[%rd344+28], %r1649;
	ld.local.v4.u32 	{%r1650, %r1651, %r1652, %r1653}, [%rd341+32];
	st.global.u32 	[%rd344+32], %r1650;
	st.global.u32 	[%rd344+36], %r1651;
	st.global.u32 	[%rd344+40], %r1652;
	st.global.u32 	[%rd344+44], %r1653;
	ld.local.v4.u32 	{%r1654, %r1655, %r1656, %r1657}, [%rd341+48];
	st.global.u32 	[%rd344+48], %r1654;
	st.global.u32 	[%rd344+52], %r1655;
	st.global.u32 	[%rd344+56], %r1656;
	st.global.u32 	[%rd344+60], %r1657;
	add.s32 	%r1718, %r1718, 16;
	setp.eq.s32 	%p128, %r1718, %r102;
	mov.u32 	%r1721, %r102;
	@%p128 bra 	$L__BB0_100;
	bra.uni 	$L__BB0_99;
$L__BB0_100:
	setp.eq.s32 	%p129, %r101, 0;
	mov.u32 	%r1719, %r1717;
	@%p129 bra 	$L__BB0_96;
	setp.lt.u32 	%p130, %r97, 7;
	@%p130 bra 	$L__BB0_103;
	cvt.u64.u32 	%rd345, %r1721;
	mul.wide.u32 	%rd346, %r1721, 4;
	add.s64 	%rd347, %rd5, %rd346;
	ld.local.u32 	%r1658, [%rd347];
	add.s64 	%rd348, %rd22, %rd345;
	shl.b64 	%rd349, %rd348, 2;
	add.s64 	%rd350, %rd1, %rd349;
	st.global.u32 	[%rd350], %r1658;
	ld.local.u32 	%r1659, [%rd347+4];
	st.global.u32 	[%rd350+4], %r1659;
	ld.local.u32 	%r1660, [%rd347+8];
	st.global.u32 	[%rd350+8], %r1660;
	ld.local.u32 	%r1661, [%rd347+12];
	st.global.u32 	[%rd350+12], %r1661;
	ld.local.u32 	%r1662, [%rd347+16];
	st.global.u32 	[%rd350+16], %r1662;
	ld.local.u32 	%r1663, [%rd347+20];
	st.global.u32 	[%rd350+20], %r1663;
	ld.local.u32 	%r1664, [%rd347+24];
	st.global.u32 	[%rd350+24], %r1664;
	ld.local.u32 	%r1665, [%rd347+28];
	st.global.u32 	[%rd350+28], %r1665;
	add.s32 	%r1721, %r1721, 8;
$L__BB0_103:
	setp.eq.s32 	%p131, %r103, 0;
	mov.u32 	%r1719, %r1717;
	@%p131 bra 	$L__BB0_96;
	setp.lt.u32 	%p132, %r98, 3;
	@%p132 bra 	$L__BB0_106;
	cvt.u64.u32 	%rd351, %r1721;
	mul.wide.u32 	%rd352, %r1721, 4;
	add.s64 	%rd353, %rd5, %rd352;
	ld.local.u32 	%r1666, [%rd353];
	add.s64 	%rd354, %rd22, %rd351;
	shl.b64 	%rd355, %rd354, 2;
	add.s64 	%rd356, %rd1, %rd355;
	st.global.u32 	[%rd356], %r1666;
	ld.local.u32 	%r1667, [%rd353+4];
	st.global.u32 	[%rd356+4], %r1667;
	ld.local.u32 	%r1668, [%rd353+8];
	st.global.u32 	[%rd356+8], %r1668;
	ld.local.u32 	%r1669, [%rd353+12];
	st.global.u32 	[%rd356+12], %r1669;
	add.s32 	%r1721, %r1721, 4;
$L__BB0_106:
	setp.eq.s32 	%p133, %r104, 0;
	mov.u32 	%r1719, %r1717;
	@%p133 bra 	$L__BB0_96;
	setp.eq.s32 	%p134, %r104, 1;
	cvt.u64.u32 	%rd357, %r1721;
	mul.wide.u32 	%rd358, %r1721, 4;
	add.s64 	%rd33, %rd5, %rd358;
	ld.local.u32 	%r1670, [%rd33];
	add.s64 	%rd359, %rd22, %rd357;
	shl.b64 	%rd360, %rd359, 2;
	add.s64 	%rd34, %rd1, %rd360;
	st.global.u32 	[%rd34], %r1670;
	mov.u32 	%r1719, %r1717;
	@%p134 bra 	$L__BB0_96;
	setp.eq.s32 	%p135, %r104, 2;
	ld.local.u32 	%r1671, [%rd33+4];
	st.global.u32 	[%rd34+4], %r1671;
	mov.u32 	%r1719, %r1717;
	@%p135 bra 	$L__BB0_96;
	ld.local.u32 	%r1672, [%rd33+8];
	st.global.u32 	[%rd34+8], %r1672;
	mov.u32 	%r1719, %r1717;
	bra.uni 	$L__BB0_96;
$L__BB0_110:
	.pragma "nounroll";
	mul.wide.u32 	%rd329, %r1716, 4;
	add.s64 	%rd330, %rd3, %rd329;
	ld.local.v4.u32 	{%r1458, %r1459, %r1460, %r1461}, [%rd330];
	abs.s32 	%r1462, %r1458;
	add.s64 	%rd331, %rd4, %rd329;
	ld.local.v4.u32 	{%r1463, %r1464, %r1465, %r1466}, [%rd331];
	abs.s32 	%r1467, %r1463;
	add.s32 	%r1468, %r1462, %r1717;
	add.s32 	%r1469, %r1468, %r1467;
	abs.s32 	%r1470, %r1459;
	abs.s32 	%r1471, %r1464;
	add.s32 	%r1472, %r1470, %r1469;
	add.s32 	%r1473, %r1472, %r1471;
	abs.s32 	%r1474, %r1460;
	abs.s32 	%r1475, %r1465;
	add.s32 	%r1476, %r1474, %r1473;
	add.s32 	%r1477, %r1476, %r1475;
	abs.s32 	%r1478, %r1461;
	abs.s32 	%r1479, %r1466;
	add.s32 	%r1480, %r1478, %r1477;
	add.s32 	%r1481, %r1480, %r1479;
	ld.local.v4.u32 	{%r1482, %r1483, %r1484, %r1485}, [%rd330+16];
	abs.s32 	%r1486, %r1482;
	ld.local.v4.u32 	{%r1487, %r1488, %r1489, %r1490}, [%rd331+16];
	abs.s32 	%r1491, %r1487;
	add.s32 	%r1492, %r1486, %r1481;
	add.s32 	%r1493, %r1492, %r1491;
	abs.s32 	%r1494, %r1483;
	abs.s32 	%r1495, %r1488;
	add.s32 	%r1496, %r1494, %r1493;
	add.s32 	%r1497, %r1496, %r1495;
	abs.s32 	%r1498, %r1484;
	abs.s32 	%r1499, %r1489;
	add.s32 	%r1500, %r1498, %r1497;
	add.s32 	%r1501, %r1500, %r1499;
	abs.s32 	%r1502, %r1485;
	abs.s32 	%r1503, %r1490;
	add.s32 	%r1504, %r1502, %r1501;
	add.s32 	%r1505, %r1504, %r1503;
	ld.local.v4.u32 	{%r1506, %r1507, %r1508, %r1509}, [%rd330+32];
	abs.s32 	%r1510, %r1506;
	ld.local.v4.u32 	{%r1511, %r1512, %r1513, %r1514}, [%rd331+32];
	abs.s32 	%r1515, %r1511;
	add.s32 	%r1516, %r1510, %r1505;
	add.s32 	%r1517, %r1516, %r1515;
	abs.s32 	%r1518, %r1507;
	abs.s32 	%r1519, %r1512;
	add.s32 	%r1520, %r1518, %r1517;
	add.s32 	%r1521, %r1520, %r1519;
	abs.s32 	%r1522, %r1508;
	abs.s32 	%r1523, %r1513;
	add.s32 	%r1524, %r1522, %r1521;
	add.s32 	%r1525, %r1524, %r1523;
	abs.s32 	%r1526, %r1509;
	abs.s32 	%r1527, %r1514;
	add.s32 	%r1528, %r1526, %r1525;
	add.s32 	%r1529, %r1528, %r1527;
	ld.local.v4.u32 	{%r1530, %r1531, %r1532, %r1533}, [%rd330+48];
	abs.s32 	%r1534, %r1530;
	ld.local.v4.u32 	{%r1535, %r1536, %r1537, %r1538}, [%rd331+48];
	abs.s32 	%r1539, %r1535;
	add.s32 	%r1540, %r1534, %r1529;
	add.s32 	%r1541, %r1540, %r1539;
	abs.s32 	%r1542, %r1531;
	abs.s32 	%r1543, %r1536;
	add.s32 	%r1544, %r1542, %r1541;
	add.s32 	%r1545, %r1544, %r1543;
	abs.s32 	%r1546, %r1532;
	abs.s32 	%r1547, %r1537;
	add.s32 	%r1548, %r1546, %r1545;
	add.s32 	%r1549, %r1548, %r1547;
	abs.s32 	%r1550, %r1533;
	abs.s32 	%r1551, %r1538;
	add.s32 	%r1552, %r1550, %r1549;
	add.s32 	%r1717, %r1552, %r1551;
	add.s32 	%r1716, %r1716, 16;
	setp.eq.s32 	%p116, %r1716, %r99;
	mov.u32 	%r1728, %r99;
	@%p116 bra 	$L__BB0_111;
	bra.uni 	$L__BB0_110;
$L__BB0_111:
	setp.eq.s32 	%p117, %r92, 0;
	@%p117 bra 	$L__BB0_95;
	setp.lt.u32 	%p118, %r93, 7;
	@%p118 bra 	$L__BB0_114;
	mul.wide.u32 	%rd332, %r1728, 4;
	add.s64 	%rd333, %rd3, %rd332;
	ld.local.u32 	%r1554, [%rd333];
	abs.s32 	%r1555, %r1554;
	add.s64 	%rd334, %rd4, %rd332;
	ld.local.u32 	%r1556, [%rd334];
	abs.s32 	%r1557, %r1556;
	add.s32 	%r1558, %r1555, %r1717;
	add.s32 	%r1559, %r1558, %r1557;
	ld.local.u32 	%r1560, [%rd333+4];
	abs.s32 	%r1561, %r1560;
	ld.local.u32 	%r1562, [%rd334+4];
	abs.s32 	%r1563, %r1562;
	add.s32 	%r1564, %r1561, %r1559;
	add.s32 	%r1565, %r1564, %r1563;
	ld.local.u32 	%r1566, [%rd333+8];
	abs.s32 	%r1567, %r1566;
	ld.local.u32 	%r1568, [%rd334+8];
	abs.s32 	%r1569, %r1568;
	add.s32 	%r1570, %r1567, %r1565;
	add.s32 	%r1571, %r1570, %r1569;
	ld.local.u32 	%r1572, [%rd333+12];
	abs.s32 	%r1573, %r1572;
	ld.local.u32 	%r1574, [%rd334+12];
	abs.s32 	%r1575, %r1574;
	add.s32 	%r1576, %r1573, %r1571;
	add.s32 	%r1577, %r1576, %r1575;
	ld.local.u32 	%r1578, [%rd333+16];
	abs.s32 	%r1579, %r1578;
	ld.local.u32 	%r1580, [%rd334+16];
	abs.s32 	%r1581, %r1580;
	add.s32 	%r1582, %r1579, %r1577;
	add.s32 	%r1583, %r1582, %r1581;
	ld.local.u32 	%r1584, [%rd333+20];
	abs.s32 	%r1585, %r1584;
	ld.local.u32 	%r1586, [%rd334+20];
	abs.s32 	%r1587, %r1586;
	add.s32 	%r1588, %r1585, %r1583;
	add.s32 	%r1589, %r1588, %r1587;
	ld.local.u32 	%r1590, [%rd333+24];
	abs.s32 	%r1591, %r1590;
	ld.local.u32 	%r1592, [%rd334+24];
	abs.s32 	%r1593, %r1592;
	add.s32 	%r1594, %r1591, %r1589;
	add.s32 	%r1595, %r1594, %r1593;
	ld.local.u32 	%r1596, [%rd333+28];
	abs.s32 	%r1597, %r1596;
	ld.local.u32 	%r1598, [%rd334+28];
	abs.s32 	%r1599, %r1598;
	add.s32 	%r1600, %r1597, %r1595;
	add.s32 	%r1717, %r1600, %r1599;
	add.s32 	%r1728, %r1728, 8;
$L__BB0_114:
	setp.eq.s32 	%p119, %r94, 0;
	@%p119 bra 	$L__BB0_95;
	setp.lt.u32 	%p120, %r95, 3;
	@%p120 bra 	$L__BB0_117;
	mul.wide.u32 	%rd335, %r1728, 4;
	add.s64 	%rd336, %rd3, %rd335;
	ld.local.u32 	%r1602, [%rd336];
	abs.s32 	%r1603, %r1602;
	add.s64 	%rd337, %rd4, %rd335;
	ld.local.u32 	%r1604, [%rd337];
	abs.s32 	%r1605, %r1604;
	add.s32 	%r1606, %r1603, %r1717;
	add.s32 	%r1607, %r1606, %r1605;
	ld.local.u32 	%r1608, [%rd336+4];
	abs.s32 	%r1609, %r1608;
	ld.local.u32 	%r1610, [%rd337+4];
	abs.s32 	%r1611, %r1610;
	add.s32 	%r1612, %r1609, %r1607;
	add.s32 	%r1613, %r1612, %r1611;
	ld.local.u32 	%r1614, [%rd336+8];
	abs.s32 	%r1615, %r1614;
	ld.local.u32 	%r1616, [%rd337+8];
	abs.s32 	%r1617, %r1616;
	add.s32 	%r1618, %r1615, %r1613;
	add.s32 	%r1619, %r1618, %r1617;
	ld.local.u32 	%r1620, [%rd336+12];
	abs.s32 	%r1621, %r1620;
	ld.local.u32 	%r1622, [%rd337+12];
	abs.s32 	%r1623, %r1622;
	add.s32 	%r1624, %r1621, %r1619;
	add.s32 	%r1717, %r1624, %r1623;
	add.s32 	%r1728, %r1728, 4;
$L__BB0_117:
	setp.eq.s32 	%p121, %r100, 0;
	@%p121 bra 	$L__BB0_95;
	setp.eq.s32 	%p122, %r100, 1;
	mul.wide.u32 	%rd338, %r1728, 4;
	add.s64 	%rd35, %rd3, %rd338;
	ld.local.u32 	%r1625, [%rd35];
	abs.s32 	%r1626, %r1625;
	add.s64 	%rd36, %rd4, %rd338;
	ld.local.u32 	%r1627, [%rd36];
	abs.s32 	%r1628, %r1627;
	add.s32 	%r1629, %r1626, %r1717;
	add.s32 	%r1717, %r1629, %r1628;
	@%p122 bra 	$L__BB0_95;
	setp.eq.s32 	%p123, %r100, 2;
	ld.local.u32 	%r1630, [%rd35+4];
	abs.s32 	%r1631, %r1630;
	ld.local.u32 	%r1632, [%rd36+4];
	abs.s32 	%r1633, %r1632;
	add.s32 	%r1634, %r1631, %r1717;
	add.s32 	%r1717, %r1634, %r1633;
	@%p123 bra 	$L__BB0_95;
	ld.local.u32 	%r1635, [%rd35+8];
	abs.s32 	%r1636, %r1635;
	ld.local.u32 	%r1637, [%rd36+8];
	abs.s32 	%r1638, %r1637;
	add.s32 	%r1639, %r1636, %r1717;
	add.s32 	%r1717, %r1639, %r1638;
	bra.uni 	$L__BB0_95;
$L__BB0_121:
	cvt.u32.u64 	%r1293, %rd25;
	setp.lt.u32 	%p105, %r91, 15;
	mul.lo.s32 	%r143, %r1293, %r232;
	mov.b32 	%r1733, 0;
	@%p105 bra 	$L__BB0_124;
	mov.b32 	%r1714, 0;
$L__BB0_123:
	.pragma "nounroll";
	add.s32 	%r1295, %r1714, %r143;
	mul.wide.u32 	%rd298, %r1295, 4;
	add.s64 	%rd299, %rd2, %rd298;
	ld.global.u32 	%r1296, [%rd299];
	mul.wide.u32 	%rd300, %r1714, 4;
	add.s64 	%rd301, %rd4, %rd300;
	ld.local.v4.u32 	{%r1297, %r1298, %r1299, %r1300}, [%rd301];
	add.s32 	%r1301, %r1297, %r1296;
	add.s64 	%rd302, %rd3, %rd300;
	ld.local.v4.u32 	{%r1302, %r1303, %r1304, %r1305}, [%rd302];
	sub.s32 	%r1306, %r1302, %r1296;
	ld.global.u32 	%r1307, [%rd299+4];
	add.s32 	%r1308, %r1298, %r1307;
	sub.s32 	%r1309, %r1303, %r1307;
	ld.global.u32 	%r1310, [%rd299+8];
	add.s32 	%r1311, %r1299, %r1310;
	sub.s32 	%r1312, %r1304, %r1310;
	ld.global.u32 	%r1313, [%rd299+12];
	add.s32 	%r1314, %r1300, %r1313;
	st.local.v4.u32 	[%rd301], {%r1301, %r1308, %r1311, %r1314};
	sub.s32 	%r1315, %r1305, %r1313;
	st.local.v4.u32 	[%rd302], {%r1306, %r1309, %r1312, %r1315};
	ld.global.u32 	%r1316, [%rd299+16];
	ld.local.v4.u32 	{%r1317, %r1318, %r1319, %r1320}, [%rd301+16];
	add.s32 	%r1321, %r1317, %r1316;
	ld.local.v4.u32 	{%r1322, %r1323, %r1324, %r1325}, [%rd302+16];
	sub.s32 	%r1326, %r1322, %r1316;
	ld.global.u32 	%r1327, [%rd299+20];
	add.s32 	%r1328, %r1318, %r1327;
	sub.s32 	%r1329, %r1323, %r1327;
	ld.global.u32 	%r1330, [%rd299+24];
	add.s32 	%r1331, %r1319, %r1330;
	sub.s32 	%r1332, %r1324, %r1330;
	ld.global.u32 	%r1333, [%rd299+28];
	add.s32 	%r1334, %r1320, %r1333;
	st.local.v4.u32 	[%rd301+16], {%r1321, %r1328, %r1331, %r1334};
	sub.s32 	%r1335, %r1325, %r1333;
	st.local.v4.u32 	[%rd302+16], {%r1326, %r1329, %r1332, %r1335};
	ld.global.u32 	%r1336, [%rd299+32];
	ld.local.v4.u32 	{%r1337, %r1338, %r1339, %r1340}, [%rd301+32];
	add.s32 	%r1341, %r1337, %r1336;
	ld.local.v4.u32 	{%r1342, %r1343, %r1344, %r1345}, [%rd302+32];
	sub.s32 	%r1346, %r1342, %r1336;
	ld.global.u32 	%r1347, [%rd299+36];
	add.s32 	%r1348, %r1338, %r1347;
	sub.s32 	%r1349, %r1343, %r1347;
	ld.global.u32 	%r1350, [%rd299+40];
	add.s32 	%r1351, %r1339, %r1350;
	sub.s32 	%r1352, %r1344, %r1350;
	ld.global.u32 	%r1353, [%rd299+44];
	add.s32 	%r1354, %r1340, %r1353;
	st.local.v4.u32 	[%rd301+32], {%r1341, %r1348, %r1351, %r1354};
	sub.s32 	%r1355, %r1345, %r1353;
	st.local.v4.u32 	[%rd302+32], {%r1346, %r1349, %r1352, %r1355};
	ld.global.u32 	%r1356, [%rd299+48];
	ld.local.v4.u32 	{%r1357, %r1358, %r1359, %r1360}, [%rd301+48];
	add.s32 	%r1361, %r1357, %r1356;
	ld.local.v4.u32 	{%r1362, %r1363, %r1364, %r1365}, [%rd302+48];
	sub.s32 	%r1366, %r1362, %r1356;
	ld.global.u32 	%r1367, [%rd299+52];
	add.s32 	%r1368, %r1358, %r1367;
	sub.s32 	%r1369, %r1363, %r1367;
	ld.global.u32 	%r1370, [%rd299+56];
	add.s32 	%r1371, %r1359, %r1370;
	sub.s32 	%r1372, %r1364, %r1370;
	ld.global.u32 	%r1373, [%rd299+60];
	add.s32 	%r1374, %r1360, %r1373;
	st.local.v4.u32 	[%rd301+48], {%r1361, %r1368, %r1371, %r1374};
	sub.s32 	%r1375, %r1365, %r1373;
	st.local.v4.u32 	[%rd302+48], {%r1366, %r1369, %r1372, %r1375};
	add.s32 	%r1714, %r1714, 16;
	setp.eq.s32 	%p106, %r1714, %r99;
	mov.u32 	%r1733, %r99;
	@%p106 bra 	$L__BB0_124;
	bra.uni 	$L__BB0_123;
$L__BB0_124:
	setp.eq.s32 	%p107, %r92, 0;
	@%p107 bra 	$L__BB0_87;
	setp.lt.u32 	%p108, %r93, 7;
	@%p108 bra 	$L__BB0_127;
	add.s32 	%r1376, %r1733, %r143;
	mul.wide.u32 	%rd303, %r1376, 4;
	add.s64 	%rd304, %rd2, %rd303;
	ld.global.u32 	%r1377, [%rd304];
	cvt.u64.u32 	%rd305, %r1733;
	mul.wide.u32 	%rd306, %r1733, 4;
	add.s64 	%rd307, %rd4, %rd306;
	ld.local.u32 	%r1378, [%rd307];
	add.s32 	%r1379, %r1378, %r1377;
	st.local.u32 	[%rd307], %r1379;
	add.s64 	%rd308, %rd3, %rd306;
	ld.local.u32 	%r1380, [%rd308];
	sub.s32 	%r1381, %r1380, %r1377;
	st.local.u32 	[%rd308], %r1381;
	cvt.u64.u32 	%rd309, %r143;
	add.s64 	%rd310, %rd305, %rd309;
	shl.b64 	%rd311, %rd310, 2;
	add.s64 	%rd312, %rd2, %rd311;
	ld.global.u32 	%r1382, [%rd312+4];
	ld.local.u32 	%r1383, [%rd307+4];
	add.s32 	%r1384, %r1383, %r1382;
	st.local.u32 	[%rd307+4], %r1384;
	ld.local.u32 	%r1385, [%rd308+4];
	sub.s32 	%r1386, %r1385, %r1382;
	st.local.u32 	[%rd308+4], %r1386;
	ld.global.u32 	%r1387, [%rd312+8];
	ld.local.u32 	%r1388, [%rd307+8];
	add.s32 	%r1389, %r1388, %r1387;
	st.local.u32 	[%rd307+8], %r1389;
	ld.local.u32 	%r1390, [%rd308+8];
	sub.s32 	%r1391, %r1390, %r1387;
	st.local.u32 	[%rd308+8], %r1391;
	ld.global.u32 	%r1392, [%rd312+12];
	ld.local.u32 	%r1393, [%rd307+12];
	add.s32 	%r1394, %r1393, %r1392;
	st.local.u32 	[%rd307+12], %r1394;
	ld.local.u32 	%r1395, [%rd308+12];
	sub.s32 	%r1396, %r1395, %r1392;
	st.local.u32 	[%rd308+12], %r1396;
	ld.global.u32 	%r1397, [%rd312+16];
	ld.local.u32 	%r1398, [%rd307+16];
	add.s32 	%r1399, %r1398, %r1397;
	st.local.u32 	[%rd307+16], %r1399;
	ld.local.u32 	%r1400, [%rd308+16];
	sub.s32 	%r1401, %r1400, %r1397;
	st.local.u32 	[%rd308+16], %r1401;
	ld.global.u32 	%r1402, [%rd312+20];
	ld.local.u32 	%r1403, [%rd307+20];
	add.s32 	%r1404, %r1403, %r1402;
	st.local.u32 	[%rd307+20], %r1404;
	ld.local.u32 	%r1405, [%rd308+20];
	sub.s32 	%r1406, %r1405, %r1402;
	st.local.u32 	[%rd308+20], %r1406;
	ld.global.u32 	%r1407, [%rd312+24];
	ld.local.u32 	%r1408, [%rd307+24];
	add.s32 	%r1409, %r1408, %r1407;
	st.local.u32 	[%rd307+24], %r1409;
	ld.local.u32 	%r1410, [%rd308+24];
	sub.s32 	%r1411, %r1410, %r1407;
	st.local.u32 	[%rd308+24], %r1411;
	ld.global.u32 	%r1412, [%rd312+28];
	ld.local.u32 	%r1413, [%rd307+28];
	add.s32 	%r1414, %r1413, %r1412;
	st.local.u32 	[%rd307+28], %r1414;
	ld.local.u32 	%r1415, [%rd308+28];
	sub.s32 	%r1416, %r1415, %r1412;
	st.local.u32 	[%rd308+28], %r1416;
	add.s32 	%r1733, %r1733, 8;
$L__BB0_127:
	setp.eq.s32 	%p109, %r94, 0;
	@%p109 bra 	$L__BB0_87;
	setp.lt.u32 	%p110, %r95, 3;
	@%p110 bra 	$L__BB0_130;
	add.s32 	%r1417, %r1733, %r143;
	mul.wide.u32 	%rd313, %r1417, 4;
	add.s64 	%rd314, %rd2, %rd313;
	ld.global.u32 	%r1418, [%rd314];
	cvt.u64.u32 	%rd315, %r1733;
	mul.wide.u32 	%rd316, %r1733, 4;
	add.s64 	%rd317, %rd4, %rd316;
	ld.local.u32 	%r1419, [%rd317];
	add.s32 	%r1420, %r1419, %r1418;
	st.local.u32 	[%rd317], %r1420;
	add.s64 	%rd318, %rd3, %rd316;
	ld.local.u32 	%r1421, [%rd318];
	sub.s32 	%r1422, %r1421, %r1418;
	st.local.u32 	[%rd318], %r1422;
	cvt.u64.u32 	%rd319, %r143;
	add.s64 	%rd320, %rd315, %rd319;
	shl.b64 	%rd321, %rd320, 2;
	add.s64 	%rd322, %rd2, %rd321;
	ld.global.u32 	%r1423, [%rd322+4];
	ld.local.u32 	%r1424, [%rd317+4];
	add.s32 	%r1425, %r1424, %r1423;
	st.local.u32 	[%rd317+4], %r1425;
	ld.local.u32 	%r1426, [%rd318+4];
	sub.s32 	%r1427, %r1426, %r1423;
	st.local.u32 	[%rd318+4], %r1427;
	ld.global.u32 	%r1428, [%rd322+8];
	ld.local.u32 	%r1429, [%rd317+8];
	add.s32 	%r1430, %r1429, %r1428;
	st.local.u32 	[%rd317+8], %r1430;
	ld.local.u32 	%r1431, [%rd318+8];
	sub.s32 	%r1432, %r1431, %r1428;
	st.local.u32 	[%rd318+8], %r1432;
	ld.global.u32 	%r1433, [%rd322+12];
	ld.local.u32 	%r1434, [%rd317+12];
	add.s32 	%r1435, %r1434, %r1433;
	st.local.u32 	[%rd317+12], %r1435;
	ld.local.u32 	%r1436, [%rd318+12];
	sub.s32 	%r1437, %r1436, %r1433;
	st.local.u32 	[%rd318+12], %r1437;
	add.s32 	%r1733, %r1733, 4;
$L__BB0_130:
	setp.eq.s32 	%p111, %r100, 0;
	@%p111 bra 	$L__BB0_87;
	setp.eq.s32 	%p112, %r100, 1;
	add.s32 	%r1438, %r1733, %r143;
	mul.wide.u32 	%rd323, %r1438, 4;
	add.s64 	%rd324, %rd2, %rd323;
	ld.global.u32 	%r1439, [%rd324];
	cvt.u64.u32 	%rd37, %r1733;
	mul.wide.u32 	%rd325, %r1733, 4;
	add.s64 	%rd38, %rd4, %rd325;
	ld.local.u32 	%r1440, [%rd38];
	add.s32 	%r1441, %r1440, %r1439;
	st.local.u32 	[%rd38], %r1441;
	add.s64 	%rd39, %rd3, %rd325;
	ld.local.u32 	%r1442, [%rd39];
	sub.s32 	%r1443, %r1442, %r1439;
	st.local.u32 	[%rd39], %r1443;
	@%p112 bra 	$L__BB0_87;
	setp.eq.s32 	%p113, %r100, 2;
	cvt.u64.u32 	%rd326, %r143;
	add.s64 	%rd327, %rd37, %rd326;
	shl.b64 	%rd328, %rd327, 2;
	add.s64 	%rd40, %rd2, %rd328;
	ld.global.u32 	%r1444, [%rd40+4];
	ld.local.u32 	%r1445, [%rd38+4];
	add.s32 	%r1446, %r1445, %r1444;
	st.local.u32 	[%rd38+4], %r1446;
	ld.local.u32 	%r1447, [%rd39+4];
	sub.s32 	%r1448, %r1447, %r1444;
	st.local.u32 	[%rd39+4], %r1448;
	@%p113 bra 	$L__BB0_87;
	ld.global.u32 	%r1449, [%rd40+8];
	ld.local.u32 	%r1450, [%rd38+8];
	add.s32 	%r1451, %r1450, %r1449;
	st.local.u32 	[%rd38+8], %r1451;
	ld.local.u32 	%r1452, [%rd39+8];
	sub.s32 	%r1453, %r1452, %r1449;
	st.local.u32 	[%rd39+8], %r1453;
	bra.uni 	$L__BB0_87;
$L__BB0_134:
	.pragma "nounroll";
	ld.global.u32 	%r1133, [%rd368+-32];
	ld.local.v4.u32 	{%r1134, %r1135, %r1136, %r1137}, [%rd367+-32];
	sub.s32 	%r1138, %r1134, %r1133;
	ld.local.v4.u32 	{%r1139, %r1140, %r1141, %r1142}, [%rd366+-32];
	add.s32 	%r1143, %r1139, %r1133;
	ld.global.u32 	%r1144, [%rd368+-28];
	sub.s32 	%r1145, %r1135, %r1144;
	add.s32 	%r1146, %r1140, %r1144;
	ld.global.u32 	%r1147, [%rd368+-24];
	sub.s32 	%r1148, %r1136, %r1147;
	add.s32 	%r1149, %r1141, %r1147;
	ld.global.u32 	%r1150, [%rd368+-20];
	sub.s32 	%r1151, %r1137, %r1150;
	st.local.v4.u32 	[%rd367+-32], {%r1138, %r1145, %r1148, %r1151};
	add.s32 	%r1152, %r1142, %r1150;
	st.local.v4.u32 	[%rd366+-32], {%r1143, %r1146, %r1149, %r1152};
	ld.global.u32 	%r1153, [%rd368+-16];
	ld.local.v4.u32 	{%r1154, %r1155, %r1156, %r1157}, [%rd367+-16];
	sub.s32 	%r1158, %r1154, %r1153;
	ld.local.v4.u32 	{%r1159, %r1160, %r1161, %r1162}, [%rd366+-16];
	add.s32 	%r1163, %r1159, %r1153;
	ld.global.u32 	%r1164, [%rd368+-12];
	sub.s32 	%r1165, %r1155, %r1164;
	add.s32 	%r1166, %r1160, %r1164;
	ld.global.u32 	%r1167, [%rd368+-8];
	sub.s32 	%r1168, %r1156, %r1167;
	add.s32 	%r1169, %r1161, %r1167;
	ld.global.u32 	%r1170, [%rd368+-4];
	sub.s32 	%r1171, %r1157, %r1170;
	st.local.v4.u32 	[%rd367+-16], {%r1158, %r1165, %r1168, %r1171};
	add.s32 	%r1172, %r1162, %r1170;
	st.local.v4.u32 	[%rd366+-16], {%r1163, %r1166, %r1169, %r1172};
	ld.global.u32 	%r1173, [%rd368];
	ld.local.v4.u32 	{%r1174, %r1175, %r1176, %r1177}, [%rd367];
	sub.s32 	%r1178, %r1174, %r1173;
	ld.local.v4.u32 	{%r1179, %r1180, %r1181, %r1182}, [%rd366];
	add.s32 	%r1183, %r1179, %r1173;
	ld.global.u32 	%r1184, [%rd368+4];
	sub.s32 	%r1185, %r1175, %r1184;
	add.s32 	%r1186, %r1180, %r1184;
	ld.global.u32 	%r1187, [%rd368+8];
	sub.s32 	%r1188, %r1176, %r1187;
	add.s32 	%r1189, %r1181, %r1187;
	ld.global.u32 	%r1190, [%rd368+12];
	sub.s32 	%r1191, %r1177, %r1190;
	st.local.v4.u32 	[%rd367], {%r1178, %r1185, %r1188, %r1191};
	add.s32 	%r1192, %r1182, %r1190;
	st.local.v4.u32 	[%rd366], {%r1183, %r1186, %r1189, %r1192};
	ld.global.u32 	%r1193, [%rd368+16];
	ld.local.v4.u32 	{%r1194, %r1195, %r1196, %r1197}, [%rd367+16];
	sub.s32 	%r1198, %r1194, %r1193;
	ld.local.v4.u32 	{%r1199, %r1200, %r1201, %r1202}, [%rd366+16];
	add.s32 	%r1203, %r1199, %r1193;
	ld.global.u32 	%r1204, [%rd368+20];
	sub.s32 	%r1205, %r1195, %r1204;
	add.s32 	%r1206, %r1200, %r1204;
	ld.global.u32 	%r1207, [%rd368+24];
	sub.s32 	%r1208, %r1196, %r1207;
	add.s32 	%r1209, %r1201, %r1207;
	ld.global.u32 	%r1210, [%rd368+28];
	sub.s32 	%r1211, %r1197, %r1210;
	st.local.v4.u32 	[%rd367+16], {%r1198, %r1205, %r1208, %r1211};
	add.s32 	%r1212, %r1202, %r1210;
	st.local.v4.u32 	[%rd366+16], {%r1203, %r1206, %r1209, %r1212};
	add.s32 	%r1713, %r1713, 16;
	add.s64 	%rd368, %rd368, 64;
	add.s64 	%rd367, %rd367, 64;
	add.s64 	%rd366, %rd366, 64;
	setp.eq.s32 	%p96, %r1713, 0;
	mov.u32 	%r1736, %r99;
	@%p96 bra 	$L__BB0_135;
	bra.uni 	$L__BB0_134;
$L__BB0_135:
	setp.eq.s32 	%p97, %r92, 0;
	@%p97 bra 	$L__BB0_87;
	setp.lt.u32 	%p98, %r93, 7;
	@%p98 bra 	$L__BB0_138;
	add.s32 	%r1213, %r1736, %r149;
	mul.wide.u32 	%rd272, %r1213, 4;
	add.s64 	%rd273, %rd2, %rd272;
	ld.global.u32 	%r1214, [%rd273];
	cvt.u64.u32 	%rd274, %r1736;
	mul.wide.u32 	%rd275, %r1736, 4;
	add.s64 	%rd276, %rd4, %rd275;
	ld.local.u32 	%r1215, [%rd276];
	sub.s32 	%r1216, %r1215, %r1214;
	st.local.u32 	[%rd276], %r1216;
	add.s64 	%rd277, %rd3, %rd275;
	ld.local.u32 	%r1217, [%rd277];
	add.s32 	%r1218, %r1217, %r1214;
	st.local.u32 	[%rd277], %r1218;
	cvt.u64.u32 	%rd278, %r149;
	add.s64 	%rd279, %rd274, %rd278;
	shl.b64 	%rd280, %rd279, 2;
	add.s64 	%rd281, %rd2, %rd280;
	ld.global.u32 	%r1219, [%rd281+4];
	ld.local.u32 	%r1220, [%rd276+4];
	sub.s32 	%r1221, %r1220, %r1219;
	st.local.u32 	[%rd276+4], %r1221;
	ld.local.u32 	%r1222, [%rd277+4];
	add.s32 	%r1223, %r1222, %r1219;
	st.local.u32 	[%rd277+4], %r1223;
	ld.global.u32 	%r1224, [%rd281+8];
	ld.local.u32 	%r1225, [%rd276+8];
	sub.s32 	%r1226, %r1225, %r1224;
	st.local.u32 	[%rd276+8], %r1226;
	ld.local.u32 	%r1227, [%rd277+8];
	add.s32 	%r1228, %r1227, %r1224;
	st.local.u32 	[%rd277+8], %r1228;
	ld.global.u32 	%r1229, [%rd281+12];
	ld.local.u32 	%r1230, [%rd276+12];
	sub.s32 	%r1231, %r1230, %r1229;
	st.local.u32 	[%rd276+12], %r1231;
	ld.local.u32 	%r1232, [%rd277+12];
	add.s32 	%r1233, %r1232, %r1229;
	st.local.u32 	[%rd277+12], %r1233;
	ld.global.u32 	%r1234, [%rd281+16];
	ld.local.u32 	%r1235, [%rd276+16];
	sub.s32 	%r1236, %r1235, %r1234;
	st.local.u32 	[%rd276+16], %r1236;
	ld.local.u32 	%r1237, [%rd277+16];
	add.s32 	%r1238, %r1237, %r1234;
	st.local.u32 	[%rd277+16], %r1238;
	ld.global.u32 	%r1239, [%rd281+20];
	ld.local.u32 	%r1240, [%rd276+20];
	sub.s32 	%r1241, %r1240, %r1239;
	st.local.u32 	[%rd276+20], %r1241;
	ld.local.u32 	%r1242, [%rd277+20];
	add.s32 	%r1243, %r1242, %r1239;
	st.local.u32 	[%rd277+20], %r1243;
	ld.global.u32 	%r1244, [%rd281+24];
	ld.local.u32 	%r1245, [%rd276+24];
	sub.s32 	%r1246, %r1245, %r1244;
	st.local.u32 	[%rd276+24], %r1246;
	ld.local.u32 	%r1247, [%rd277+24];
	add.s32 	%r1248, %r1247, %r1244;
	st.local.u32 	[%rd277+24], %r1248;
	ld.global.u32 	%r1249, [%rd281+28];
	ld.local.u32 	%r1250, [%rd276+28];
	sub.s32 	%r1251, %r1250, %r1249;
	st.local.u32 	[%rd276+28], %r1251;
	ld.local.u32 	%r1252, [%rd277+28];
	add.s32 	%r1253, %r1252, %r1249;
	st.local.u32 	[%rd277+28], %r1253;
	add.s32 	%r1736, %r1736, 8;
$L__BB0_138:
	setp.eq.s32 	%p99, %r94, 0;
	@%p99 bra 	$L__BB0_87;
	setp.lt.u32 	%p100, %r95, 3;
	@%p100 bra 	$L__BB0_141;
	add.s32 	%r1254, %r1736, %r149;
	mul.wide.u32 	%rd282, %r1254, 4;
	add.s64 	%rd283, %rd2, %rd282;
	ld.global.u32 	%r1255, [%rd283];
	cvt.u64.u32 	%rd284, %r1736;
	mul.wide.u32 	%rd285, %r1736, 4;
	add.s64 	%rd286, %rd4, %rd285;
	ld.local.u32 	%r1256, [%rd286];
	sub.s32 	%r1257, %r1256, %r1255;
	st.local.u32 	[%rd286], %r1257;
	add.s64 	%rd287, %rd3, %rd285;
	ld.local.u32 	%r1258, [%rd287];
	add.s32 	%r1259, %r1258, %r1255;
	st.local.u32 	[%rd287], %r1259;
	cvt.u64.u32 	%rd288, %r149;
	add.s64 	%rd289, %rd284, %rd288;
	shl.b64 	%rd290, %rd289, 2;
	add.s64 	%rd291, %rd2, %rd290;
	ld.global.u32 	%r1260, [%rd291+4];
	ld.local.u32 	%r1261, [%rd286+4];
	sub.s32 	%r1262, %r1261, %r1260;
	st.local.u32 	[%rd286+4], %r1262;
	ld.local.u32 	%r1263, [%rd287+4];
	add.s32 	%r1264, %r1263, %r1260;
	st.local.u32 	[%rd287+4], %r1264;
	ld.global.u32 	%r1265, [%rd291+8];
	ld.local.u32 	%r1266, [%rd286+8];
	sub.s32 	%r1267, %r1266, %r1265;
	st.local.u32 	[%rd286+8], %r1267;
	ld.local.u32 	%r1268, [%rd287+8];
	add.s32 	%r1269, %r1268, %r1265;
	st.local.u32 	[%rd287+8], %r1269;
	ld.global.u32 	%r1270, [%rd291+12];
	ld.local.u32 	%r1271, [%rd286+12];
	sub.s32 	%r1272, %r1271, %r1270;
	st.local.u32 	[%rd286+12], %r1272;
	ld.local.u32 	%r1273, [%rd287+12];
	add.s32 	%r1274, %r1273, %r1270;
	st.local.u32 	[%rd287+12], %r1274;
	add.s32 	%r1736, %r1736, 4;
$L__BB0_141:
	setp.eq.s32 	%p101, %r100, 0;
	@%p101 bra 	$L__BB0_87;
	setp.eq.s32 	%p102, %r100, 1;
	add.s32 	%r1275, %r1736, %r149;
	mul.wide.u32 	%rd292, %r1275, 4;
	add.s64 	%rd293, %rd2, %rd292;
	ld.global.u32 	%r1276, [%rd293];
	cvt.u64.u32 	%rd44, %r1736;
	mul.wide.u32 	%rd294, %r1736, 4;
	add.s64 	%rd45, %rd4, %rd294;
	ld.local.u32 	%r1277, [%rd45];
	sub.s32 	%r1278, %r1277, %r1276;
	st.local.u32 	[%rd45], %r1278;
	add.s64 	%rd46, %rd3, %rd294;
	ld.local.u32 	%r1279, [%rd46];
	add.s32 	%r1280, %r1279, %r1276;
	st.local.u32 	[%rd46], %r1280;
	@%p102 bra 	$L__BB0_87;
	setp.eq.s32 	%p103, %r100, 2;
	cvt.u64.u32 	%rd295, %r149;
	add.s64 	%rd296, %rd44, %rd295;
	shl.b64 	%rd297, %rd296, 2;
	add.s64 	%rd47, %rd2, %rd297;
	ld.global.u32 	%r1281, [%rd47+4];
	ld.local.u32 	%r1282, [%rd45+4];
	sub.s32 	%r1283, %r1282, %r1281;
	st.local.u32 	[%rd45+4], %r1283;
	ld.local.u32 	%r1284, [%rd46+4];
	add.s32 	%r1285, %r1284, %r1281;
	st.local.u32 	[%rd46+4], %r1285;
	@%p103 bra 	$L__BB0_87;
	ld.global.u32 	%r1286, [%rd47+8];
	ld.local.u32 	%r1287, [%rd45+8];
	sub.s32 	%r1288, %r1287, %r1286;
	st.local.u32 	[%rd45+8], %r1288;
	ld.local.u32 	%r1289, [%rd46+8];
	add.s32 	%r1290, %r1289, %r1286;
	st.local.u32 	[%rd46+8], %r1290;
	bra.uni 	$L__BB0_87;
$L__BB0_145:
	setp.lt.s32 	%p59, %r232, 1;
	@%p59 bra 	$L__BB0_178;
	setp.lt.s32 	%p69, %r231, 2;
	@%p69 bra 	$L__BB0_163;
	add.s32 	%r155, %r232, -1;
	and.b32  	%r156, %r232, 15;
	add.s32 	%r157, %r156, -1;
	and.b32  	%r158, %r232, 7;
	add.s32 	%r159, %r158, -1;
	and.b32  	%r160, %r232, 2147483632;
	and.b32  	%r161, %r232, 3;
	ld.local.u32 	%r162, [%rd5];
	shl.b64 	%rd241, %rd22, 2;
	add.s64 	%rd48, %rd1, %rd241;
$L__BB0_148:
	setp.lt.u32 	%p70, %r155, 15;
	mov.b32 	%r1751, 0;
	mov.u32 	%r1747, %r1751;
	@%p70 bra 	$L__BB0_151;
	mov.b32 	%r1751, 0;
	mov.u32 	%r1740, %r1751;
$L__BB0_150:
	.pragma "nounroll";
	mul.wide.u32 	%rd242, %r1740, 4;
	add.s64 	%rd243, %rd3, %rd242;
	ld.local.v4.u32 	{%r755, %r756, %r757, %r758}, [%rd243];
	abs.s32 	%r759, %r755;
	add.s64 	%rd244, %rd4, %rd242;
	ld.local.v4.u32 	{%r760, %r761, %r762, %r763}, [%rd244];
	abs.s32 	%r764, %r760;
	add.s32 	%r765, %r759, %r1751;
	add.s32 	%r766, %r765, %r764;
	abs.s32 	%r767, %r756;
	abs.s32 	%r768, %r761;
	add.s32 	%r769, %r767, %r766;
	add.s32 	%r770, %r769, %r768;
	abs.s32 	%r771, %r757;
	abs.s32 	%r772, %r762;
	add.s32 	%r773, %r771, %r770;
	add.s32 	%r774, %r773, %r772;
	abs.s32 	%r775, %r758;
	abs.s32 	%r776, %r763;
	add.s32 	%r777, %r775, %r774;
	add.s32 	%r778, %r777, %r776;
	ld.local.v4.u32 	{%r779, %r780, %r781, %r782}, [%rd243+16];
	abs.s32 	%r783, %r779;
	ld.local.v4.u32 	{%r784, %r785, %r786, %r787}, [%rd244+16];
	abs.s32 	%r788, %r784;
	add.s32 	%r789, %r783, %r778;
	add.s32 	%r790, %r789, %r788;
	abs.s32 	%r791, %r780;
	abs.s32 	%r792, %r785;
	add.s32 	%r793, %r791, %r790;
	add.s32 	%r794, %r793, %r792;
	abs.s32 	%r795, %r781;
	abs.s32 	%r796, %r786;
	add.s32 	%r797, %r795, %r794;
	add.s32 	%r798, %r797, %r796;
	abs.s32 	%r799, %r782;
	abs.s32 	%r800, %r787;
	add.s32 	%r801, %r799, %r798;
	add.s32 	%r802, %r801, %r800;
	ld.local.v4.u32 	{%r803, %r804, %r805, %r806}, [%rd243+32];
	abs.s32 	%r807, %r803;
	ld.local.v4.u32 	{%r808, %r809, %r810, %r811}, [%rd244+32];
	abs.s32 	%r812, %r808;
	add.s32 	%r813, %r807, %r802;
	add.s32 	%r814, %r813, %r812;
	abs.s32 	%r815, %r804;
	abs.s32 	%r816, %r809;
	add.s32 	%r817, %r815, %r814;
	add.s32 	%r818, %r817, %r816;
	abs.s32 	%r819, %r805;
	abs.s32 	%r820, %r810;
	add.s32 	%r821, %r819, %r818;
	add.s32 	%r822, %r821, %r820;
	abs.s32 	%r823, %r806;
	abs.s32 	%r824, %r811;
	add.s32 	%r825, %r823, %r822;
	add.s32 	%r826, %r825, %r824;
	ld.local.v4.u32 	{%r827, %r828, %r829, %r830}, [%rd243+48];
	abs.s32 	%r831, %r827;
	ld.local.v4.u32 	{%r832, %r833, %r834, %r835}, [%rd244+48];
	abs.s32 	%r836, %r832;
	add.s32 	%r837, %r831, %r826;
	add.s32 	%r838, %r837, %r836;
	abs.s32 	%r839, %r828;
	abs.s32 	%r840, %r833;
	add.s32 	%r841, %r839, %r838;
	add.s32 	%r842, %r841, %r840;
	abs.s32 	%r843, %r829;
	abs.s32 	%r844, %r834;
	add.s32 	%r845, %r843, %r842;
	add.s32 	%r846, %r845, %r844;
	abs.s32 	%r847, %r830;
	abs.s32 	%r848, %r835;
	add.s32 	%r849, %r847, %r846;
	add.s32 	%r1751, %r849, %r848;
	add.s32 	%r1740, %r1740, 16;
	setp.eq.s32 	%p71, %r1740, %r160;
	mov.u32 	%r1747, %r160;
	@%p71 bra 	$L__BB0_151;
	bra.uni 	$L__BB0_150;
$L__BB0_151:
	setp.eq.s32 	%p72, %r156, 0;
	@%p72 bra 	$L__BB0_161;
	setp.lt.u32 	%p73, %r157, 7;
	@%p73 bra 	$L__BB0_154;
	mul.wide.u32 	%rd245, %r1747, 4;
	add.s64 	%rd246, %rd3, %rd245;
	ld.local.u32 	%r851, [%rd246];
	abs.s32 	%r852, %r851;
	add.s64 	%rd247, %rd4, %rd245;
	ld.local.u32 	%r853, [%rd247];
	abs.s32 	%r854, %r853;
	add.s32 	%r855, %r852, %r1751;
	add.s32 	%r856, %r855, %r854;
	ld.local.u32 	%r857, [%rd246+4];
	abs.s32 	%r858, %r857;
	ld.local.u32 	%r859, [%rd247+4];
	abs.s32 	%r860, %r859;
	add.s32 	%r861, %r858, %r856;
	add.s32 	%r862, %r861, %r860;
	ld.local.u32 	%r863, [%rd246+8];
	abs.s32 	%r864, %r863;
	ld.local.u32 	%r865, [%rd247+8];
	abs.s32 	%r866, %r865;
	add.s32 	%r867, %r864, %r862;
	add.s32 	%r868, %r867, %r866;
	ld.local.u32 	%r869, [%rd246+12];
	abs.s32 	%r870, %r869;
	ld.local.u32 	%r871, [%rd247+12];
	abs.s32 	%r872, %r871;
	add.s32 	%r873, %r870, %r868;
	add.s32 	%r874, %r873, %r872;
	ld.local.u32 	%r875, [%rd246+16];
	abs.s32 	%r876, %r875;
	ld.local.u32 	%r877, [%rd247+16];
	abs.s32 	%r878, %r877;
	add.s32 	%r879, %r876, %r874;
	add.s32 	%r880, %r879, %r878;
	ld.local.u32 	%r881, [%rd246+20];
	abs.s32 	%r882, %r881;
	ld.local.u32 	%r883, [%rd247+20];
	abs.s32 	%r884, %r883;
	add.s32 	%r885, %r882, %r880;
	add.s32 	%r886, %r885, %r884;
	ld.local.u32 	%r887, [%rd246+24];
	abs.s32 	%r888, %r887;
	ld.local.u32 	%r889, [%rd247+24];
	abs.s32 	%r890, %r889;
	add.s32 	%r891, %r888, %r886;
	add.s32 	%r892, %r891, %r890;
	ld.local.u32 	%r893, [%rd246+28];
	abs.s32 	%r894, %r893;
	ld.local.u32 	%r895, [%rd247+28];
	abs.s32 	%r896, %r895;
	add.s32 	%r897, %r894, %r892;
	add.s32 	%r1751, %r897, %r896;
	add.s32 	%r1747, %r1747, 8;
$L__BB0_154:
	setp.eq.s32 	%p74, %r158, 0;
	@%p74 bra 	$L__BB0_161;
	setp.lt.u32 	%p75, %r159, 3;
	@%p75 bra 	$L__BB0_157;
	mul.wide.u32 	%rd248, %r1747, 4;
	add.s64 	%rd249, %rd3, %rd248;
	ld.local.u32 	%r899, [%rd249];
	abs.s32 	%r900, %r899;
	add.s64 	%rd250, %rd4, %rd248;
	ld.local.u32 	%r901, [%rd250];
	abs.s32 	%r902, %r901;
	add.s32 	%r903, %r900, %r1751;
	add.s32 	%r904, %r903, %r902;
	ld.local.u32 	%r905, [%rd249+4];
	abs.s32 	%r906, %r905;
	ld.local.u32 	%r907, [%rd250+4];
	abs.s32 	%r908, %r907;
	add.s32 	%r909, %r906, %r904;
	add.s32 	%r910, %r909, %r908;
	ld.local.u32 	%r911, [%rd249+8];
	abs.s32 	%r912, %r911;
	ld.local.u32 	%r913, [%rd250+8];
	abs.s32 	%r914, %r913;
	add.s32 	%r915, %r912, %r910;
	add.s32 	%r916, %r915, %r914;
	ld.local.u32 	%r917, [%rd249+12];
	abs.s32 	%r918, %r917;
	ld.local.u32 	%r919, [%rd250+12];
	abs.s32 	%r920, %r919;
	add.s32 	%r921, %r918, %r916;
	add.s32 	%r1751, %r921, %r920;
	add.s32 	%r1747, %r1747, 4;
$L__BB0_157:
	setp.eq.s32 	%p76, %r161, 0;
	@%p76 bra 	$L__BB0_161;
	setp.eq.s32 	%p77, %r161, 1;
	mul.wide.u32 	%rd251, %r1747, 4;
	add.s64 	%rd51, %rd3, %rd251;
	ld.local.u32 	%r922, [%rd51];
	abs.s32 	%r923, %r922;
	add.s64 	%rd52, %rd4, %rd251;
	ld.local.u32 	%r924, [%rd52];
	abs.s32 	%r925, %r924;
	add.s32 	%r926, %r923, %r1751;
	add.s32 	%r1751, %r926, %r925;
	@%p77 bra 	$L__BB0_161;
	setp.eq.s32 	%p78, %r161, 2;
	ld.local.u32 	%r927, [%rd51+4];
	abs.s32 	%r928, %r927;
	ld.local.u32 	%r929, [%rd52+4];
	abs.s32 	%r930, %r929;
	add.s32 	%r931, %r928, %r1751;
	add.s32 	%r1751, %r931, %r930;
	@%p78 bra 	$L__BB0_161;
	ld.local.u32 	%r932, [%rd51+8];
	abs.s32 	%r933, %r932;
	ld.local.u32 	%r934, [%rd52+8];
	abs.s32 	%r935, %r934;
	add.s32 	%r936, %r933, %r1751;
	add.s32 	%r1751, %r936, %r935;
$L__BB0_161:
	setp.gt.s32 	%p79, %r1751, %r1719;
	@%p79 bra 	$L__BB0_192;
$L__BB0_162:
	add.s64 	%rd374, %rd374, 1;
	setp.gt.u64 	%p80, %rd374, %rd364;
	@%p80 bra 	$L__BB0_191;
	bra.uni 	$L__BB0_148;
$L__BB0_163:
	add.s32 	%r186, %r232, -1;
	and.b32  	%r187, %r232, 15;
	add.s32 	%r188, %r187, -1;
	and.b32  	%r189, %r232, 7;
	add.s32 	%r190, %r189, -1;
	and.b32  	%r191, %r232, 2147483632;
	and.b32  	%r192, %r232, 3;
$L__BB0_164:
	setp.lt.u32 	%p81, %r186, 15;
	mov.b32 	%r1764, 0;
	mov.u32 	%r1760, %r1764;
	@%p81 bra 	$L__BB0_167;
	mov.b32 	%r1764, 0;
	mov.u32 	%r1754, %r1764;
$L__BB0_166:
	.pragma "nounroll";
	mul.wide.u32 	%rd252, %r1754, 4;
	add.s64 	%rd253, %rd3, %rd252;
	ld.local.v4.u32 	{%r940, %r941, %r942, %r943}, [%rd253];
	abs.s32 	%r944, %r940;
	add.s64 	%rd254, %rd4, %rd252;
	ld.local.v4.u32 	{%r945, %r946, %r947, %r948}, [%rd254];
	abs.s32 	%r949, %r945;
	add.s32 	%r950, %r944, %r1764;
	add.s32 	%r951, %r950, %r949;
	abs.s32 	%r952, %r941;
	abs.s32 	%r953, %r946;
	add.s32 	%r954, %r952, %r951;
	add.s32 	%r955, %r954, %r953;
	abs.s32 	%r956, %r942;
	abs.s32 	%r957, %r947;
	add.s32 	%r958, %r956, %r955;
	add.s32 	%r959, %r958, %r957;
	abs.s32 	%r960, %r943;
	abs.s32 	%r961, %r948;
	add.s32 	%r962, %r960, %r959;
	add.s32 	%r963, %r962, %r961;
	ld.local.v4.u32 	{%r964, %r965, %r966, %r967}, [%rd253+16];
	abs.s32 	%r968, %r964;
	ld.local.v4.u32 	{%r969, %r970, %r971, %r972}, [%rd254+16];
	abs.s32 	%r973, %r969;
	add.s32 	%r974, %r968, %r963;
	add.s32 	%r975, %r974, %r973;
	abs.s32 	%r976, %r965;
	abs.s32 	%r977, %r970;
	add.s32 	%r978, %r976, %r975;
	add.s32 	%r979, %r978, %r977;
	abs.s32 	%r980, %r966;
	abs.s32 	%r981, %r971;
	add.s32 	%r982, %r980, %r979;
	add.s32 	%r983, %r982, %r981;
	abs.s32 	%r984, %r967;
	abs.s32 	%r985, %r972;
	add.s32 	%r986, %r984, %r983;
	add.s32 	%r987, %r986, %r985;
	ld.local.v4.u32 	{%r988, %r989, %r990, %r991}, [%rd253+32];
	abs.s32 	%r992, %r988;
	ld.local.v4.u32 	{%r993, %r994, %r995, %r996}, [%rd254+32];
	abs.s32 	%r997, %r993;
	add.s32 	%r998, %r992, %r987;
	add.s32 	%r999, %r998, %r997;
	abs.s32 	%r1000, %r989;
	abs.s32 	%r1001, %r994;
	add.s32 	%r1002, %r1000, %r999;
	add.s32 	%r1003, %r1002, %r1001;
	abs.s32 	%r1004, %r990;
	abs.s32 	%r1005, %r995;
	add.s32 	%r1006, %r1004, %r1003;
	add.s32 	%r1007, %r1006, %r1005;
	abs.s32 	%r1008, %r991;
	abs.s32 	%r1009, %r996;
	add.s32 	%r1010, %r1008, %r1007;
	add.s32 	%r1011, %r1010, %r1009;
	ld.local.v4.u32 	{%r1012, %r1013, %r1014, %r1015}, [%rd253+48];
	abs.s32 	%r1016, %r1012;
	ld.local.v4.u32 	{%r1017, %r1018, %r1019, %r1020}, [%rd254+48];
	abs.s32 	%r1021, %r1017;
	add.s32 	%r1022, %r1016, %r1011;
	add.s32 	%r1023, %r1022, %r1021;
	abs.s32 	%r1024, %r1013;
	abs.s32 	%r1025, %r1018;
	add.s32 	%r1026, %r1024, %r1023;
	add.s32 	%r1027, %r1026, %r1025;
	abs.s32 	%r1028, %r1014;
	abs.s32 	%r1029, %r1019;
	add.s32 	%r1030, %r1028, %r1027;
	add.s32 	%r1031, %r1030, %r1029;
	abs.s32 	%r1032, %r1015;
	abs.s32 	%r1033, %r1020;
	add.s32 	%r1034, %r1032, %r1031;
	add.s32 	%r1764, %r1034, %r1033;
	add.s32 	%r1754, %r1754, 16;
	setp.ne.s32 	%p82, %r1754, %r191;
	mov.u32 	%r1760, %r191;
	@%p82 bra 	$L__BB0_166;
$L__BB0_167:
	setp.eq.s32 	%p83, %r187, 0;
	@%p83 bra 	$L__BB0_177;
	setp.lt.u32 	%p84, %r188, 7;
	@%p84 bra 	$L__BB0_170;
	mul.wide.u32 	%rd255, %r1760, 4;
	add.s64 	%rd256, %rd3, %rd255;
	ld.local.u32 	%r1036, [%rd256];
	abs.s32 	%r1037, %r1036;
	add.s64 	%rd257, %rd4, %rd255;
	ld.local.u32 	%r1038, [%rd257];
	abs.s32 	%r1039, %r1038;
	add.s32 	%r1040, %r1037, %r1764;
	add.s32 	%r1041, %r1040, %r1039;
	ld.local.u32 	%r1042, [%rd256+4];
	abs.s32 	%r1043, %r1042;
	ld.local.u32 	%r1044, [%rd257+4];
	abs.s32 	%r1045, %r1044;
	add.s32 	%r1046, %r1043, %r1041;
	add.s32 	%r1047, %r1046, %r1045;
	ld.local.u32 	%r1048, [%rd256+8];
	abs.s32 	%r1049, %r1048;
	ld.local.u32 	%r1050, [%rd257+8];
	abs.s32 	%r1051, %r1050;
	add.s32 	%r1052, %r1049, %r1047;
	add.s32 	%r1053, %r1052, %r1051;
	ld.local.u32 	%r1054, [%rd256+12];
	abs.s32 	%r1055, %r1054;
	ld.local.u32 	%r1056, [%rd257+12];
	abs.s32 	%r1057, %r1056;
	add.s32 	%r1058, %r1055, %r1053;
	add.s32 	%r1059, %r1058, %r1057;
	ld.local.u32 	%r1060, [%rd256+16];
	abs.s32 	%r1061, %r1060;
	ld.local.u32 	%r1062, [%rd257+16];
	abs.s32 	%r1063, %r1062;
	add.s32 	%r1064, %r1061, %r1059;
	add.s32 	%r1065, %r1064, %r1063;
	ld.local.u32 	%r1066, [%rd256+20];
	abs.s32 	%r1067, %r1066;
	ld.local.u32 	%r1068, [%rd257+20];
	abs.s32 	%r1069, %r1068;
	add.s32 	%r1070, %r1067, %r1065;
	add.s32 	%r1071, %r1070, %r1069;
	ld.local.u32 	%r1072, [%rd256+24];
	abs.s32 	%r1073, %r1072;
	ld.local.u32 	%r1074, [%rd257+24];
	abs.s32 	%r1075, %r1074;
	add.s32 	%r1076, %r1073, %r1071;
	add.s32 	%r1077, %r1076, %r1075;
	ld.local.u32 	%r1078, [%rd256+28];
	abs.s32 	%r1079, %r1078;
	ld.local.u32 	%r1080, [%rd257+28];
	abs.s32 	%r1081, %r1080;
	add.s32 	%r1082, %r1079, %r1077;
	add.s32 	%r1764, %r1082, %r1081;
	add.s32 	%r1760, %r1760, 8;
$L__BB0_170:
	setp.eq.s32 	%p85, %r189, 0;
	@%p85 bra 	$L__BB0_177;
	setp.lt.u32 	%p86, %r190, 3;
	@%p86 bra 	$L__BB0_173;
	mul.wide.u32 	%rd258, %r1760, 4;
	add.s64 	%rd259, %rd3, %rd258;
	ld.local.u32 	%r1084, [%rd259];
	abs.s32 	%r1085, %r1084;
	add.s64 	%rd260, %rd4, %rd258;
	ld.local.u32 	%r1086, [%rd260];
	abs.s32 	%r1087, %r1086;
	add.s32 	%r1088, %r1085, %r1764;
	add.s32 	%r1089, %r1088, %r1087;
	ld.local.u32 	%r1090, [%rd259+4];
	abs.s32 	%r1091, %r1090;
	ld.local.u32 	%r1092, [%rd260+4];
	abs.s32 	%r1093, %r1092;
	add.s32 	%r1094, %r1091, %r1089;
	add.s32 	%r1095, %r1094, %r1093;
	ld.local.u32 	%r1096, [%rd259+8];
	abs.s32 	%r1097, %r1096;
	ld.local.u32 	%r1098, [%rd260+8];
	abs.s32 	%r1099, %r1098;
	add.s32 	%r1100, %r1097, %r1095;
	add.s32 	%r1101, %r1100, %r1099;
	ld.local.u32 	%r1102, [%rd259+12];
	abs.s32 	%r1103, %r1102;
	ld.local.u32 	%r1104, [%rd260+12];
	abs.s32 	%r1105, %r1104;
	add.s32 	%r1106, %r1103, %r1101;
	add.s32 	%r1764, %r1106, %r1105;
	add.s32 	%r1760, %r1760, 4;
$L__BB0_173:
	setp.eq.s32 	%p87, %r192, 0;
	@%p87 bra 	$L__BB0_177;
	setp.eq.s32 	%p88, %r192, 1;
	mul.wide.u32 	%rd261, %r1760, 4;
	add.s64 	%rd54, %rd3, %rd261;
	ld.local.u32 	%r1107, [%rd54];
	abs.s32 	%r1108, %r1107;
	add.s64 	%rd55, %rd4, %rd261;
	ld.local.u32 	%r1109, [%rd55];
	abs.s32 	%r1110, %r1109;
	add.s32 	%r1111, %r1108, %r1764;
	add.s32 	%r1764, %r1111, %r1110;
	@%p88 bra 	$L__BB0_177;
	setp.eq.s32 	%p89, %r192, 2;
	ld.local.u32 	%r1112, [%rd54+4];
	abs.s32 	%r1113, %r1112;
	ld.local.u32 	%r1114, [%rd55+4];
	abs.s32 	%r1115, %r1114;
	add.s32 	%r1116, %r1113, %r1764;
	add.s32 	%r1764, %r1116, %r1115;
	@%p89 bra 	$L__BB0_177;
	ld.local.u32 	%r1117, [%rd54+8];
	abs.s32 	%r1118, %r1117;
	ld.local.u32 	%r1119, [%rd55+8];
	abs.s32 	%r1120, %r1119;
	add.s32 	%r1121, %r1118, %r1764;
	add.s32 	%r1764, %r1121, %r1120;
$L__BB0_177:
	max.s32 	%r1719, %r1764, %r1719;
	add.s64 	%rd374, %rd374, 1;
	setp.gt.u64 	%p90, %rd374, %rd364;
	@%p90 bra 	$L__BB0_191;
	bra.uni 	$L__BB0_164;
$L__BB0_178:
	setp.lt.s32 	%p60, %r231, 2;
	@%p60 bra 	$L__BB0_186;
	and.b32  	%r216, %r15, 15;
	and.b32  	%r217, %r15, -16;
$L__BB0_180:
	setp.gt.s32 	%p61, %r1719, -1;
	@%p61 bra 	$L__BB0_185;
	mov.b32 	%r1766, 0;
$L__BB0_182:
	.pragma "nounroll";
	cvt.u64.u32 	%rd229, %r1766;
	mul.wide.u32 	%rd230, %r1766, 4;
	add.s64 	%rd58, %rd5, %rd230;
	ld.local.v4.u32 	{%r732, %r733, %r734, %r735}, [%rd58];
	add.s64 	%rd231, %rd22, %rd229;
	shl.b64 	%rd232, %rd231, 2;
	add.s64 	%rd59, %rd1, %rd232;
	st.global.u32 	[%rd59], %r732;
	st.global.u32 	[%rd59+4], %r733;
	st.global.u32 	[%rd59+8], %r734;
	st.global.u32 	[%rd59+12], %r735;
	ld.local.v4.u32 	{%r736, %r737, %r738, %r739}, [%rd58+16];
	st.global.u32 	[%rd59+16], %r736;
	st.global.u32 	[%rd59+20], %r737;
	st.global.u32 	[%rd59+24], %r738;
	st.global.u32 	[%rd59+28], %r739;
	ld.local.v4.u32 	{%r740, %r741, %r742, %r743}, [%rd58+32];
	st.global.u32 	[%rd59+32], %r740;
	st.global.u32 	[%rd59+36], %r741;
	st.global.u32 	[%rd59+40], %r742;
	st.global.u32 	[%rd59+44], %r743;
	ld.local.v4.u32 	{%r744, %r745, %r746, %r747}, [%rd58+48];
	st.global.u32 	[%rd59+48], %r744;
	st.global.u32 	[%rd59+52], %r745;
	st.global.u32 	[%rd59+56], %r746;
	st.global.u32 	[%rd59+60], %r747;
	add.s32 	%r1766, %r1766, 16;
	setp.eq.s32 	%p62, %r1766, %r217;
	@%p62 bra 	$L__BB0_183;
	bra.uni 	$L__BB0_182;
$L__BB0_183:
	setp.eq.s32 	%p63, %r216, 0;
	mov.b32 	%r1719, 0;
	@%p63 bra 	$L__BB0_185;
	ld.local.u32 	%r750, [%rd58+64];
	st.global.u32 	[%rd59+64], %r750;
$L__BB0_185:
	add.s64 	%rd374, %rd374, 1;
	setp.gt.u64 	%p64, %rd374, %rd364;
	@%p64 bra 	$L__BB0_191;
	bra.uni 	$L__BB0_180;
$L__BB0_186:
	add.s64 	%rd233, %rd13, 2;
	add.s64 	%rd234, %rd364, 1;
	max.u64 	%rd235, %rd233, %rd234;
	not.b64 	%rd236, %rd8;
	add.s64 	%rd237, %rd235, %rd236;
	sub.s64 	%rd238, %rd237, %rd12;
	sub.s64 	%rd239, %rd235, %rd13;
	add.s64 	%rd61, %rd239, -2;
	and.b64  	%rd62, %rd238, 3;
	setp.eq.s64 	%p65, %rd62, 0;
	@%p65 bra 	$L__BB0_189;
	mov.b64 	%rd373, 0;
$L__BB0_188:
	.pragma "nounroll";
	max.s32 	%r1719, %r1719, 0;
	add.s64 	%rd374, %rd374, 1;
	add.s64 	%rd373, %rd373, 1;
	setp.ne.s64 	%p66, %rd373, %rd62;
	@%p66 bra 	$L__BB0_188;
$L__BB0_189:
	setp.lt.u64 	%p67, %rd61, 3;
	@%p67 bra 	$L__BB0_191;
$L__BB0_190:
	max.s32 	%r1719, %r1719, 0;
	add.s64 	%rd374, %rd374, 4;
	setp.le.u64 	%p68, %rd374, %rd364;
	@%p68 bra 	$L__BB0_190;
$L__BB0_191:
	cvta.to.global.u64 	%rd361, %rd71;
	shl.b64 	%rd362, %rd6, 2;
	add.s64 	%rd363, %rd361, %rd362;
	st.global.u32 	[%rd363], %r1719;
	ret;
$L__BB0_192:
	st.global.u32 	[%rd48], %r162;
	mov.u32 	%r1719, %r1751;
	bra.uni 	$L__BB0_162;

}


// ===== COMPILED SASS (sm_100) =====

	.target	sm_100

	.elftype	@"ET_EXEC"


//--------------------- .note.nv.tkinfo           --------------------------
	.section	.note.nv.tkinfo,"",@"SHT_NOTE"
	.sectionflags	@"SHF_NOTE_NV_TKINFO"
	.tkinfo
        /*0018*/ 	.word	0x00000002
        /*0030*/ 	.string	""
        /*0030*/ 	.string	"ptxas"
        /*0030*/ 	.string	"Cuda compilation tools, release 13.0, V13.0.88"
        /*0030*/ 	.string	"Build cuda_13.0.r13.0/compiler.36424714_0"
        /*0030*/ 	.string	"-arch sm_100 -m 64 "



//--------------------- .note.nv.cuinfo           --------------------------
	.section	.note.nv.cuinfo,"",@"SHT_NOTE"
	.sectionflags	@"SHF_NOTE_NV_CUINFO"
        /*0018*/ 	.short	0x0002
        /*001a*/ 	.short	0x0064
        /*001c*/ 	.short	0x0082
	.zero		2


//--------------------- .nv.info                  --------------------------
	.section	.nv.info,"",@"SHT_CUDA_INFO"
	.align	4


	//----- nvinfo : EIATTR_REGCOUNT
	.align		4
        /*0000*/ 	.byte	0x04, 0x2f
        /*0002*/ 	.short	(.L_1 - .L_0)
	.align		4
.L_0:
        /*0004*/ 	.word	index@(_Z4funcPiyyS_S_ii)
        /*0008*/ 	.word	0x0000002c


	//----- nvinfo : EIATTR_FRAME_SIZE
	.align		4
.L_1:
        /*000c*/ 	.byte	0x04, 0x11
        /*000e*/ 	.short	(.L_3 - .L_2)
	.align		4
.L_2:
        /*0010*/ 	.word	index@(_Z4funcPiyyS_S_ii)
        /*0014*/ 	.word	0x00008100


	//----- nvinfo : EIATTR_MIN_STACK_SIZE
	.align		4
.L_3:
        /*0018*/ 	.byte	0x04, 0x12
        /*001a*/ 	.short	(.L_5 - .L_4)
	.align		4
.L_4:
        /*001c*/ 	.word	index@(_Z4funcPiyyS_S_ii)
        /*0020*/ 	.word	0x00008100
.L_5:


//--------------------- .nv.compat                --------------------------
	.section	.nv.compat,"",@"SHT_CUDA_COMPAT_INFO"
	.align	4
        /*0000*/ 	.byte	0x02, 0x09, 0x00, 0x00, 0x02, 0x02, 0x01, 0x00, 0x02, 0x05, 0x05, 0x00, 0x03, 0x07, 0x01, 0x01
        /*0010*/ 	.byte	0x02, 0x03, 0x00, 0x00, 0x02, 0x06, 0x01, 0x00, 0x04, 0x0b, 0x08, 0x00, 0x09, 0x00, 0x00, 0x00
        /*0020*/ 	.byte	0x00, 0x00, 0x00, 0x00


//--------------------- .nv.info._Z4funcPiyyS_S_ii --------------------------
	.section	.nv.info._Z4funcPiyyS_S_ii,"",@"SHT_CUDA_INFO"
	.sectionflags	@""
	.align	4


	//----- nvinfo : EIATTR_CUDA_API_VERSION
	.align		4
        /*0000*/ 	.byte	0x04, 0x37
        /*0002*/ 	.short	(.L_7 - .L_6)
.L_6:
        /*0004*/ 	.word	0x00000082


	//----- nvinfo : EIATTR_KPARAM_INFO
	.align		4
.L_7:
        /*0008*/ 	.byte	0x04, 0x17
        /*000a*/ 	.short	(.L_9 - .L_8)
.L_8:
        /*000c*/ 	.word	0x00000000
        /*0010*/ 	.short	0x0006
        /*0012*/ 	.short	0x002c
        /*0014*/ 	.byte	0x00, 0xf0, 0x11, 0x00


	//----- nvinfo : EIATTR_KPARAM_INFO
	.align		4
.L_9:
        /*0018*/ 	.byte	0x04, 0x17
        /*001a*/ 	.short	(.L_11 - .L_10)
.L_10:
        /*001c*/ 	.word	0x00000000
        /*0020*/ 	.short	0x0005
        /*0022*/ 	.short	0x0028
        /*0024*/ 	.byte	0x00, 0xf0, 0x11, 0x00


	//----- nvinfo : EIATTR_KPARAM_INFO
	.align		4
.L_11:
        /*0028*/ 	.byte	0x04, 0x17
        /*002a*/ 	.short	(.L_13 - .L_12)
.L_12:
        /*002c*/ 	.word	0x00000000
        /*0030*/ 	.short	0x0004
        /*0032*/ 	.short	0x0020
        /*0034*/ 	.byte	0x00, 0xf5, 0x21, 0x00


	//----- nvinfo : EIATTR_KPARAM_INFO
	.align		4
.L_13:
        /*0038*/ 	.byte	0x04, 0x17
        /*003a*/ 	.short	(.L_15 - .L_14)
.L_14:
        /*003c*/ 	.word	0x00000000
        /*0040*/ 	.short	0x0003
        /*0042*/ 	.short	0x0018
        /*0044*/ 	.byte	0x00, 0xf5, 0x21, 0x00


	//----- nvinfo : EIATTR_KPARAM_INFO
	.align		4
.L_15:
        /*0048*/ 	.byte	0x04, 0x17
        /*004a*/ 	.short	(.L_17 - .L_16)
.L_16:
        /*004c*/ 	.word	0x00000000
        /*0050*/ 	.short	0x0002
        /*0052*/ 	.short	0x0010
        /*0054*/ 	.byte	0x00, 0xf0, 0x21, 0x00


	//----- nvinfo : EIATTR_KPARAM_INFO
	.align		4
.L_17:
        /*0058*/ 	.byte	0x04, 0x17
        /*005a*/ 	.short	(.L_19 - .L_18)
.L_18:
        /*005c*/ 	.word	0x00000000
        /*0060*/ 	.short	0x0001
        /*0062*/ 	.short	0x0008
        /*0064*/ 	.byte	0x00, 0xf0, 0x21, 0x00


	//----- nvinfo : EIATTR_KPARAM_INFO
	.align		4
.L_19:
        /*0068*/ 	.byte	0x04, 0x17
        /*006a*/ 	.short	(.L_21 - .L_20)
.L_20:
        /*006c*/ 	.word	0x00000000
        /*0070*/ 	.short	0x0000
        /*0072*/ 	.short	0x0000
        /*0074*/ 	.byte	0x00, 0xf5, 0x21, 0x00


	//----- nvinfo : EIATTR_SPARSE_MMA_MASK
	.align		4
.L_21:
        /*0078*/ 	.byte	0x03, 0x50
        /*007a*/ 	.short	0x0000


	//----- nvinfo : EIATTR_MAXREG_COUNT
	.align		4
        /*007c*/ 	.byte	0x03, 0x1b
        /*007e*/ 	.short	0x00ff


	//----- nvinfo : EIATTR_MERCURY_ISA_VERSION
	.align		4
        /*0080*/ 	.byte	0x03, 0x5f
        /*0082*/ 	.short	0x0101


	//----- nvinfo : EIATTR_VRC_CTA_INIT_COUNT
	.align		4
        /*0084*/ 	.byte	0x02, 0x4a
	.zero		1
	.zero		1


	//----- nvinfo : EIATTR_EXIT_INSTR_OFFSETS
	.align		4
        /*0088*/ 	.byte	0x04, 0x1c
        /*008a*/ 	.short	(.L_23 - .L_22)


	//   ....[0]....
.L_22:
        /*008c*/ 	.word	0x00007a20


	//----- nvinfo : EIATTR_CRS_STACK_SIZE
	.align		4
.L_23:
        /*0090*/ 	.byte	0x04, 0x1e
        /*0092*/ 	.short	(.L_25 - .L_24)
.L_24:
        /*0094*/ 	.word	0x00000000


	//----- nvinfo : EIATTR_CBANK_PARAM_SIZE
	.align		4
.L_25:
        /*0098*/ 	.byte	0x03, 0x19
        /*009a*/ 	.short	0x0030


	//----- nvinfo : EIATTR_PARAM_CBANK
	.align		4
        /*009c*/ 	.byte	0x04, 0x0a
        /*009e*/ 	.short	(.L_27 - .L_26)
	.align		4
.L_26:
        /*00a0*/ 	.word	index@(.nv.constant0._Z4funcPiyyS_S_ii)
        /*00a4*/ 	.short	0x0380
        /*00a6*/ 	.short	0x0030


	//----- nvinfo : EIATTR_SW_WAR
	.align		4
.L_27:
        /*00a8*/ 	.byte	0x04, 0x36
        /*00aa*/ 	.short	(.L_29 - .L_28)
.L_28:
        /*00ac*/ 	.word	0x00000008
.L_29:


//--------------------- .nv.callgraph             --------------------------
	.section	.nv.callgraph,"",@"SHT_CUDA_CALLGRAPH"
	.align	4
	.sectionentsize	8
	.align		4
        /*0000*/ 	.word	0x00000000
	.align		4
        /*0004*/ 	.word	0xffffffff
	.align		4
        /*0008*/ 	.word	0x00000000
	.align		4
        /*000c*/ 	.word	0xfffffffe
	.align		4
        /*0010*/ 	.word	0x00000000
	.align		4
        /*0014*/ 	.word	0xfffffffd
	.align		4
        /*0018*/ 	.word	0x00000000
	.align		4
        /*001c*/ 	.word	0xfffffffc


//--------------------- .text._Z4funcPiyyS_S_ii   --------------------------
	.section	.text._Z4funcPiyyS_S_ii,"ax",@progbits
	.align	128
        .global         _Z4funcPiyyS_S_ii
        .type           _Z4funcPiyyS_S_ii,@function
        .size           _Z4funcPiyyS_S_ii,(.L_x_103 - _Z4funcPiyyS_S_ii)
        .other          _Z4funcPiyyS_S_ii,@"STO_CUDA_ENTRY STV_DEFAULT"
_Z4funcPiyyS_S_ii:
.text._Z4funcPiyyS_S_ii:
[----:B------:R-:W0:Y:S01]  /*0000*/  LDC R1, c[0x0][0x37c] ;  /* 0x0000df00ff017b82 */ /* 0x000e220000000800 */
[----:B------:R-:W1:Y:S07]  /*0010*/  S2R R0, SR_TID.X ;  /* 0x0000000000007919 */ /* 0x000e6e0000002100 */
[----:B------:R-:W1:Y:S01]  /*0020*/  S2UR UR4, SR_CTAID.X ;  /* 0x00000000000479c3 */ /* 0x000e620000002500 */
[----:B------:R-:W2:Y:S01]  /*0030*/  LDCU.64 UR8, c[0x0][0x388] ;  /* 0x00007100ff0877ac */ /* 0x000ea20008000a00 */
[----:B0-----:R-:W-:Y:S01]  /*0040*/  VIADD R1, R1, 0xffff7f00 ;  /* 0xffff7f0001017836 */ /* 0x001fe20000000000 */
[----:B------:R-:W0:Y:S03]  /*0050*/  LDCU.64 UR6, c[0x0][0x3a8] ;  /* 0x00007500ff0677ac */ /* 0x000e260008000a00 */
[----:B------:R-:W-:-:S02]  /*0060*/  VIADD R20, R1, 0x4000 ;  /* 0x0000400001147836 */ /* 0x000fc40000000000 */
[----:B------:R-:W1:Y:S08]  /*0070*/  LDC R3, c[0x0][0x360] ;  /* 0x0000d800ff037b82 */ /* 0x000e700000000800 */
[----:B------:R-:W3:Y:S01]  /*0080*/  LDC.64 R6, c[0x0][0x390] ;  /* 0x0000e400ff067b82 */ /* 0x000ee20000000a00 */
[----:B0-----:R-:W-:Y:S01]  /*0090*/  IMAD.U32 R32, RZ, RZ, UR7 ;  /* 0x00000007ff207e24 */ /* 0x001fe2000f8e00ff */
[----:B------:R-:W-:-:S03]  /*00a0*/  UIADD3 UR5, UPT, UPT, UR6, -0x1, URZ ;  /* 0xffffffff06057890 */ /* 0x000fc6000fffe0ff */
[----:B------:R-:W-:Y:S02]  /*00b0*/  VIADD R21, R32, 0xffffffff ;  /* 0xffffffff20157836 */ /* 0x000fe40000000000 */
[----:B-1----:R-:W-:-:S04]  /*00c0*/  IMAD R3, R3, UR4, R0 ;  /* 0x0000000403037c24 */ /* 0x002fc8000f8e0200 */
[C---:B--2---:R-:W-:Y:S01]  /*00d0*/  IMAD.WIDE.U32 R36, R3.reuse, UR8, RZ ;  /* 0x0000000803247c25 */ /* 0x044fe2000f8e00ff */
[----:B---3--:R-:W-:-:S03]  /*00e0*/  ISETP.GE.U32.AND P0, PT, R3, R6, PT ;  /* 0x000000060300720c */ /* 0x008fc60003f06070 */
[C---:B------:R-:W-:Y:S01]  /*00f0*/  IMAD R5, R3.reuse, UR9, R37 ;  /* 0x0000000903057c24 */ /* 0x040fe2000f8e0225 */
[CC--:B------:R-:W-:Y:S02]  /*0100*/  ISETP.LT.U32.AND P1, PT, R3.reuse, R6.reuse, PT ;  /* 0x000000060300720c */ /* 0x0c0fe40003f21070 */
[-C--:B------:R-:W-:Y:S02]  /*0110*/  ISETP.GE.U32.AND.EX P0, PT, RZ, R7.reuse, PT, P0 ;  /* 0x00000007ff00720c */ /* 0x080fe40003f06100 */
[----:B------:R-:W-:Y:S02]  /*0120*/  ISETP.LT.U32.AND.EX P1, PT, RZ, R7, PT, P1 ;  /* 0x00000007ff00720c */ /* 0x000fe40003f21110 */
[----:B------:R-:W-:Y:S02]  /*0130*/  IADD3 R2, P4, PT, R36, UR8, RZ ;  /* 0x0000000824027c10 */ /* 0x000fe4000ff9e0ff */
[----:B------:R-:W-:Y:S02]  /*0140*/  SEL R33, R3, R6, P1 ;  /* 0x0000000603217207 */ /* 0x000fe40000800000 */
[----:B------:R-:W-:-:S02]  /*0150*/  SEL R34, R7, RZ, !P1 ;  /* 0x000000ff07227207 */ /* 0x000fc40004800000 */
[----:B------:R-:W-:Y:S02]  /*0160*/  ISETP.GE.AND P1, PT, R32, 0x1, PT ;  /* 0x000000012000780c */ /* 0x000fe40003f26270 */
[----:B------:R-:W-:Y:S01]  /*0170*/  IADD3.X R4, PT, PT, R5, UR9, RZ, P4, !PT ;  /* 0x0000000905047c10 */ /* 0x000fe2000a7fe4ff */
[----:B------:R-:W0:Y:S01]  /*0180*/  LDCU.64 UR8, c[0x0][0x358] ;  /* 0x00006b00ff0877ac */ /* 0x000e220008000a00 */
[----:B------:R-:W-:Y:S02]  /*0190*/  @!P0 IADD3 R0, P3, PT, R3, R2, RZ ;  /* 0x0000000203008210 */ /* 0x000fe40007f7e0ff */
[----:B------:R-:W-:-:S04]  /*01a0*/  @P0 IADD3 R2, P2, PT, R2, R6, RZ ;  /* 0x0000000602020210 */ /* 0x000fc80007f5e0ff */
[----:B------:R-:W-:Y:S01]  /*01b0*/  @P0 IADD3 R0, P5, PT, R2, -0x1, RZ ;  /* 0xffffffff02000810 */ /* 0x000fe20007fbe0ff */
[----:B------:R-:W-:Y:S01]  /*01c0*/  @!P0 IMAD.X R2, RZ, RZ, R4, P3 ;  /* 0x000000ffff028224 */ /* 0x000fe200018e0604 */
[----:B------:R-:W-:Y:S02]  /*01d0*/  IADD3 R35, P3, PT, R33, R36, RZ ;  /* 0x0000002421237210 */ /* 0x000fe40007f7e0ff */
[----:B------:R-:W-:-:S03]  /*01e0*/  @P0 IADD3.X R2, PT, PT, R4, -0x1, R7, P5, P2 ;  /* 0xffffffff04020810 */ /* 0x000fc60002fe4407 */
[----:B------:R-:W-:Y:S01]  /*01f0*/  IMAD.X R34, R34, 0x1, R5, P3 ;  /* 0x0000000122227824 */ /* 0x000fe200018e0605 */
[----:B------:R-:W-:Y:S07]  /*0200*/  @!P1 BRA `(.L_x_0) ;  /* 0x0000000400ac9947 */ /* 0x000fee0003800000 */
[----:B------:R-:W-:Y:S01]  /*0210*/  ISETP.GE.U32.AND P0, PT, R21, 0xf, PT ;  /* 0x0000000f1500780c */ /* 0x000fe20003f06070 */
[----:B------:R-:W-:Y:S01]  /*0220*/  IMAD.MOV.U32 R24, RZ, RZ, RZ ;  /* 0x000000ffff187224 */ /* 0x000fe200078e00ff */
[----:B------:R-:W-:-:S04]  /*0230*/  LOP3.LUT R27, R32, 0xf, RZ, 0xc0, !PT ;  /* 0x0000000f201b7812 */ /* 0x000fc800078ec0ff */
[----:B------:R-:W-:-:S07]  /*0240*/  ISETP.NE.AND P2, PT, R27, RZ, PT ;  /* 0x000000ff1b00720c */ /* 0x000fce0003f45270 */
[----:B------:R-:W-:Y:S06]  /*0250*/  @!P0 BRA `(.L_x_1) ;  /* 0x0000000000848947 */ /* 0x000fec0003800000 */
[----:B------:R-:W-:Y:S01]  /*0260*/  LOP3.LUT R24, R32, 0x7ffffff0, RZ, 0xc0, !PT ;  /* 0x7ffffff020187812 */ /* 0x000fe200078ec0ff */
[----:B------:R-:W-:-:S07]  /*0270*/  IMAD.MOV.U32 R25, RZ, RZ, RZ ;  /* 0x000000ffff197224 */ /* 0x000fce00078e00ff */
.L_x_2:
[----:B-1----:R-:W1:Y:S01]  /*0280*/  LDC.64 R22, c[0x0][0x380] ;  /* 0x0000e000ff167b82 */ /* 0x002e620000000a00 */
[----:B------:R-:W-:-:S04]  /*0290*/  IMAD R5, R32, UR5, R25 ;  /* 0x0000000520057c24 */ /* 0x000fc8000f8e0219 */
[----:B-1----:R-:W-:-:S05]  /*02a0*/  IMAD.WIDE R22, R5, 0x4, R22 ;  /* 0x0000000405167825 */ /* 0x002fca00078e0216 */
[----:B0-----:R-:W2:Y:S04]  /*02b0*/  LDG.E R4, desc[UR8][R22.64] ;  /* 0x0000000816047981 */ /* 0x001ea8000c1e1900 */
[----:B------:R-:W2:Y:S04]  /*02c0*/  LDG.E R5, desc[UR8][R22.64+0x4] ;  /* 0x0000040816057981 */ /* 0x000ea8000c1e1900 */
[----:B------:R-:W2:Y:S04]  /*02d0*/  LDG.E R6, desc[UR8][R22.64+0x8] ;  /* 0x0000080816067981 */ /* 0x000ea8000c1e1900 */
[----:B------:R-:W2:Y:S04]  /*02e0*/  LDG.E R7, desc[UR8][R22.64+0xc] ;  /* 0x00000c0816077981 */ /* 0x000ea8000c1e1900 */
[----:B------:R-:W3:Y:S04]  /*02f0*/  LDG.E R8, desc[UR8][R22.64+0x10] ;  /* 0x0000100816087981 */ /* 0x000ee8000c1e1900 */
[----:B------:R-:W3:Y:S04]  /*0300*/  LDG.E R9, desc[UR8][R22.64+0x14] ;  /* 0x0000140816097981 */ /* 0x000ee8000c1e1900 */
[----:B------:R-:W3:Y:S04]  /*0310*/  LDG.E R10, desc[UR8][R22.64+0x18] ;  /* 0x00001808160a7981 */ /* 0x000ee8000c1e1900 */
[----:B------:R-:W3:Y:S04]  /*0320*/  LDG.E R11, desc[UR8][R22.64+0x1c] ;  /* 0x00001c08160b7981 */ /* 0x000ee8000c1e1900 */
[----:B------:R-:W4:Y:S04]  /*0330*/  LDG.E R12, desc[UR8][R22.64+0x20] ;  /* 0x00002008160c7981 */ /* 0x000f28000c1e1900 */
[----:B------:R-:W4:Y:S04]  /*0340*/  LDG.E R13, desc[UR8][R22.64+0x24] ;  /* 0x00002408160d7981 */ /* 0x000f28000c1e1900 */
[----:B------:R-:W4:Y:S04]  /*0350*/  LDG.E R14, desc[UR8][R22.64+0x28] ;  /* 0x00002808160e7981 */ /* 0x000f28000c1e1900 */
[----:B------:R-:W4:Y:S04]  /*0360*/  LDG.E R15, desc[UR8][R22.64+0x2c] ;  /* 0x00002c08160f7981 */ /* 0x000f28000c1e1900 */
[----:B------:R-:W5:Y:S04]  /*0370*/  LDG.E R16, desc[UR8][R22.64+0x30] ;  /* 0x0000300816107981 */ /* 0x000f68000c1e1900 */
[----:B------:R-:W5:Y:S04]  /*0380*/  LDG.E R17, desc[UR8][R22.64+0x34] ;  /* 0x0000340816117981 */ /* 0x000f68000c1e1900 */
[----:B------:R-:W5:Y:S04]  /*0390*/  LDG.E R18, desc[UR8][R22.64+0x38] ;  /* 0x0000380816127981 */ /* 0x000f68000c1e1900 */
[----:B------:R-:W5:Y:S01]  /*03a0*/  LDG.E R19, desc[UR8][R22.64+0x3c] ;  /* 0x00003c0816137981 */ /* 0x000f62000c1e1900 */
[----:B------:R-:W-:-:S02]  /*03b0*/  IMAD R26, R25, 0x4, R1 ;  /* 0x00000004191a7824 */ /* 0x000fc400078e0201 */
[----:B------:R-:W-:-:S03]  /*03c0*/  VIADD R25, R25, 0x10 ;  /* 0x0000001019197836 */ /* 0x000fc60000000000 */
[----:B------:R1:W-:Y:S02]  /*03d0*/  STL.128 [R26], RZ ;  /* 0x000000ff1a007387 */ /* 0x0003e40000100c00 */
[----:B------:R-:W-:Y:S02]  /*03e0*/  ISETP.NE.AND P0, PT, R25, R24, PT ;  /* 0x000000181900720c */ /* 0x000fe40003f05270 */
[----:B------:R1:W-:Y:S04]  /*03f0*/  STL.128 [R26+0x10], RZ ;  /* 0x000010ff1a007387 */ /* 0x0003e80000100c00 */
[----:B------:R1:W-:Y:S04]  /*0400*/  STL.128 [R26+0x20], RZ ;  /* 0x000020ff1a007387 */ /* 0x0003e80000100c00 */
[----:B------:R1:W-:Y:S04]  /*0410*/  STL.128 [R26+0x30], RZ ;  /* 0x000030ff1a007387 */ /* 0x0003e80000100c00 */
[----:B--2---:R1:W-:Y:S04]  /*0420*/  STL.128 [R26+0x4000], R4 ;  /* 0x004000041a007387 */ /* 0x0043e80000100c00 */
[----:B---3--:R1:W-:Y:S04]  /*0430*/  STL.128 [R26+0x4010], R8 ;  /* 0x004010081a007387 */ /* 0x0083e80000100c00 */
[----:B----4-:R1:W-:Y:S04]  /*0440*/  STL.128 [R26+0x4020], R12 ;  /* 0x0040200c1a007387 */ /* 0x0103e80000100c00 */
[----:B-----5:R1:W-:Y:S01]  /*0450*/  STL.128 [R26+0x4030], R16 ;  /* 0x004030101a007387 */ /* 0x0203e20000100c00 */
[----:B------:R-:W-:Y:S05]  /*0460*/  @P0 BRA `(.L_x_2) ;  /* 0xfffffffc00840947 */ /* 0x000fea000383ffff */
.L_x_1:
[----:B------:R-:W-:Y:S05]  /*0470*/  @!P2 BRA `(.L_x_0) ;  /* 0x000000040010a947 */ /* 0x000fea0003800000 */
[----:B------:R-:W-:Y:S02]  /*0480*/  ISETP.GE.U32.AND P0, PT, R27, 0x8, PT ;  /* 0x000000081b00780c */ /* 0x000fe40003f06070 */
[----:B-1----:R-:W-:-:S04]  /*0490*/  LOP3.LUT R8, R32, 0x7, RZ, 0xc0, !PT ;  /* 0x0000000720087812 */ /* 0x002fc800078ec0ff */
[----:B------:R-:W-:-:S07]  /*04a0*/  ISETP.NE.AND P2, PT, R8, RZ, PT ;  /* 0x000000ff0800720c */ /* 0x000fce0003f45270 */
[----:B------:R-:W-:Y:S06]  /*04b0*/  @!P0 BRA `(.L_x_3) ;  /* 0x0000000000748947 */ /* 0x000fec0003800000 */
[----:B------:R-:W1:Y:S01]  /*04c0*/  LDC.64 R4, c[0x0][0x380] ;  /* 0x0000e000ff047b82 */ /* 0x000e620000000a00 */
[----:B------:R-:W-:-:S04]  /*04d0*/  IMAD R7, R32, UR5, R24 ;  /* 0x0000000520077c24 */ /* 0x000fc8000f8e0218 */
[----:B-1----:R-:W-:-:S05]  /*04e0*/  IMAD.WIDE R4, R7, 0x4, R4 ;  /* 0x0000000407047825 */ /* 0x002fca00078e0204 */
[----:B0-----:R-:W2:Y:S04]  /*04f0*/  LDG.E R7, desc[UR8][R4.64] ;  /* 0x0000000804077981 */ /* 0x001ea8000c1e1900 */
[----:B------:R-:W3:Y:S04]  /*0500*/  LDG.E R9, desc[UR8][R4.64+0x4] ;  /* 0x0000040804097981 */ /* 0x000ee8000c1e1900 */
[----:B------:R-:W4:Y:S04]  /*0510*/  LDG.E R11, desc[UR8][R4.64+0x8] ;  /* 0x00000808040b7981 */ /* 0x000f28000c1e1900 */
[----:B------:R-:W5:Y:S04]  /*0520*/  LDG.E R13, desc[UR8][R4.64+0xc] ;  /* 0x00000c08040d7981 */ /* 0x000f68000c1e1900 */
[----:B------:R-:W5:Y:S04]  /*0530*/  LDG.E R15, desc[UR8][R4.64+0x10] ;  /* 0x00001008040f7981 */ /* 0x000f68000c1e1900 */
[----:B------:R-:W5:Y:S04]  /*0540*/  LDG.E R17, desc[UR8][R4.64+0x14] ;  /* 0x0000140804117981 */ /* 0x000f68000c1e1900 */
[----:B------:R-:W5:Y:S04]  /*0550*/  LDG.E R19, desc[UR8][R4.64+0x18] ;  /* 0x0000180804137981 */ /* 0x000f68000c1e1900 */
[----:B------:R-:W5:Y:S01]  /*0560*/  LDG.E R23, desc[UR8][R4.64+0x1c] ;  /* 0x00001c0804177981 */ /* 0x000f62000c1e1900 */
[----:B------:R-:W-:-:S02]  /*0570*/  IMAD R6, R24, 0x4, R1 ;  /* 0x0000000418067824 */ /* 0x000fc400078e0201 */
[----:B------:R-:W-:-:S03]  /*0580*/  VIADD R24, R24, 0x8 ;  /* 0x0000000818187836 */ /* 0x000fc60000000000 */
[----:B------:R1:W-:Y:S04]  /*0590*/  STL [R6], RZ ;  /* 0x000000ff06007387 */ /* 0x0003e80000100800 */
[----:B------:R1:W-:Y:S04]  /*05a0*/  STL [R6+0x4], RZ ;  /* 0x000004ff06007387 */ /* 0x0003e80000100800 */
[----:B------:R1:W-:Y:S04]  /*05b0*/  STL [R6+0x8], RZ ;  /* 0x000008ff06007387 */ /* 0x0003e80000100800 */
[----:B------:R1:W-:Y:S04]  /*05c0*/  STL [R6+0xc], RZ ;  /* 0x00000cff06007387 */ /* 0x0003e80000100800 */
[----:B------:R1:W-:Y:S04]  /*05d0*/  STL [R6+0x10], RZ ;  /* 0x000010ff06007387 */ /* 0x0003e80000100800 */
[----:B------:R1:W-:Y:S04]  /*05e0*/  STL [R6+0x14], RZ ;  /* 0x000014ff06007387 */ /* 0x0003e80000100800 */
[----:B------:R1:W-:Y:S04]  /*05f0*/  STL [R6+0x18], RZ ;  /* 0x000018ff06007387 */ /* 0x0003e80000100800 */
[----:B------:R1:W-:Y:S04]  /*0600*/  STL [R6+0x1c], RZ ;  /* 0x00001cff06007387 */ /* 0x0003e80000100800 */
[----:B--2---:R1:W-:Y:S04]  /*0610*/  STL [R6+0x4000], R7 ;  /* 0x0040000706007387 */ /* 0x0043e80000100800 */
[----:B---3--:R1:W-:Y:S04]  /*0620*/  STL [R6+0x4004], R9 ;  /* 0x0040040906007387 */ /* 0x0083e80000100800 */
[----:B----4-:R1:W-:Y:S04]  /*0630*/  STL [R6+0x4008], R11 ;  /* 0x0040080b06007387 */ /* 0x0103e80000100800 */
[----:B-----5:R1:W-:Y:S04]  /*0640*/  STL [R6+0x400c], R13 ;  /* 0x00400c0d06007387 */ /* 0x0203e80000100800 */
[----:B------:R1:W-:Y:S04]  /*0650*/  STL [R6+0x4010], R15 ;  /* 0x0040100f06007387 */ /* 0x0003e80000100800 */
[----:B------:R1:W-:Y:S04]  /*0660*/  STL [R6+0x4014], R17 ;  /* 0x0040141106007387 */ /* 0x0003e80000100800 */
[----:B------:R1:W-:Y:S04]  /*0670*/  STL [R6+0x4018], R19 ;  /* 0x0040181306007387 */ /* 0x0003e80000100800 */
[----:B------:R1:W-:Y:S02]  /*0680*/  STL [R6+0x401c], R23 ;  /* 0x00401c1706007387 */ /* 0x0003e40000100800 */
.L_x_3:
[----:B------:R-:W-:Y:S05]  /*0690*/  @!P2 BRA `(.L_x_0) ;  /* 0x000000000088a947 */ /* 0x000fea0003800000 */
[----:B------:R-:W-:Y:S02]  /*06a0*/  ISETP.GE.U32.AND P0, PT, R8, 0x4, PT ;  /* 0x000000040800780c */ /* 0x000fe40003f06070 */
[----:B------:R-:W-:-:S04]  /*06b0*/  LOP3.LUT R10, R32, 0x3, RZ, 0xc0, !PT ;  /* 0x00000003200a7812 */ /* 0x000fc800078ec0ff */
[----:B------:R-:W-:-:S07]  /*06c0*/  ISETP.NE.AND P2, PT, R10, RZ, PT ;  /* 0x000000ff0a00720c */ /* 0x000fce0003f45270 */
[----:B------:R-:W-:Y:S06]  /*06d0*/  @!P0 BRA `(.L_x_4) ;  /* 0x0000000000448947 */ /* 0x000fec0003800000 */
[----:B------:R-:W2:Y:S01]  /*06e0*/  LDC.64 R4, c[0x0][0x380] ;  /* 0x0000e000ff047b82 */ /* 0x000ea20000000a00 */
[----:B-1----:R-:W-:-:S04]  /*06f0*/  IMAD R7, R32, UR5, R24 ;  /* 0x0000000520077c24 */ /* 0x002fc8000f8e0218 */
[----:B--2---:R-:W-:-:S05]  /*0700*/  IMAD.WIDE R4, R7, 0x4, R4 ;  /* 0x0000000407047825 */ /* 0x004fca00078e0204 */
[----:B0-----:R-:W2:Y:S04]  /*0710*/  LDG.E R7, desc[UR8][R4.64] ;  /* 0x0000000804077981 */ /* 0x001ea8000c1e1900 */
[----:B------:R-:W3:Y:S04]  /*0720*/  LDG.E R9, desc[UR8][R4.64+0x4] ;  /* 0x0000040804097981 */ /* 0x000ee8000c1e1900 */
[----:B------:R-:W4:Y:S04]  /*0730*/  LDG.E R11, desc[UR8][R4.64+0x8] ;  /* 0x00000808040b7981 */ /* 0x000f28000c1e1900 */
[----:B------:R-:W5:Y:S01]  /*0740*/  LDG.E R13, desc[UR8][R4.64+0xc] ;  /* 0x00000c08040d7981 */ /* 0x000f62000c1e1900 */
[----:B------:R-:W-:-:S02]  /*0750*/  IMAD R6, R24, 0x4, R1 ;  /* 0x0000000418067824 */ /* 0x000fc400078e0201 */
[----:B------:R-:W-:-:S03]  /*0760*/  VIADD R24, R24, 0x4 ;  /* 0x0000000418187836 */ /* 0x000fc60000000000 */
[----:B------:R0:W-:Y:S04]  /*0770*/  STL [R6], RZ ;  /* 0x000000ff06007387 */ /* 0x0001e80000100800 */
[----:B------:R0:W-:Y:S04]  /*0780*/  STL [R6+0x4], RZ ;  /* 0x000004ff06007387 */ /* 0x0001e80000100800 */
[----:B------:R0:W-:Y:S04]  /*0790*/  STL [R6+0x8], RZ ;  /* 0x000008ff06007387 */ /* 0x0001e80000100800 */
[----:B------:R0:W-:Y:S04]  /*07a0*/  STL [R6+0xc], RZ ;  /* 0x00000cff06007387 */ /* 0x0001e80000100800 */
[----:B--2---:R0:W-:Y:S04]  /*07b0*/  STL [R6+0x4000], R7 ;  /* 0x0040000706007387 */ /* 0x0041e80000100800 */
[----:B---3--:R0:W-:Y:S04]  /*07c0*/  STL [R6+0x4004], R9 ;  /* 0x0040040906007387 */ /* 0x0081e80000100800 */
[----:B----4-:R0:W-:Y:S04]  /*07d0*/  STL [R6+0x4008], R11 ;  /* 0x0040080b06007387 */ /* 0x0101e80000100800 */
[----:B-----5:R0:W-:Y:S02]  /*07e0*/  STL [R6+0x400c], R13 ;  /* 0x00400c0d06007387 */ /* 0x0201e40000100800 */
.L_x_4:
[----:B------:R-:W-:Y:S05]  /*07f0*/  @!P2 BRA `(.L_x_0) ;  /* 0x000000000030a947 */ /* 0x000fea0003800000 */
[----:B01----:R-:W0:Y:S01]  /*0800*/  LDC.64 R6, c[0x0][0x380] ;  /* 0x0000e000ff067b82 */ /* 0x003e220000000a00 */
[----:B------:R-:W-:-:S05]  /*0810*/  UMOV UR4, URZ ;  /* 0x000000ff00047c82 */ /* 0x000fca0008000000 */
.L_x_5:
[----:B---3--:R-:W-:-:S04]  /*0820*/  IMAD R5, R32, UR5, R24 ;  /* 0x0000000520057c24 */ /* 0x008fc8000f8e0218 */
[----:B0-----:R-:W-:-:S06]  /*0830*/  IMAD.WIDE R4, R5, 0x4, R6 ;  /* 0x0000000405047825 */ /* 0x001fcc00078e0206 */
[----:B------:R-:W2:Y:S01]  /*0840*/  LDG.E R5, desc[UR8][R4.64] ;  /* 0x0000000804057981 */ /* 0x000ea2000c1e1900 */
[C---:B------:R-:W-:Y:S01]  /*0850*/  IMAD R8, R24.reuse, 0x4, R1 ;  /* 0x0000000418087824 */ /* 0x040fe200078e0201 */
[----:B------:R-:W-:Y:S01]  /*0860*/  UIADD3 UR4, UPT, UPT, UR4, 0x1, URZ ;  /* 0x0000000104047890 */ /* 0x000fe2000fffe0ff */
[----:B------:R-:W-:-:S03]  /*0870*/  VIADD R24, R24, 0x1 ;  /* 0x0000000118187836 */ /* 0x000fc60000000000 */
[----:B------:R3:W-:Y:S02]  /*0880*/  STL [R8], RZ ;  /* 0x000000ff08007387 */ /* 0x0007e40000100800 */
[----:B------:R-:W-:Y:S02]  /*0890*/  ISETP.NE.AND P0, PT, R10, UR4, PT ;  /* 0x000000040a007c0c */ /* 0x000fe4000bf05270 */
[----:B--2---:R3:W-:Y:S11]  /*08a0*/  STL [R8+0x4000], R5 ;  /* 0x0040000508007387 */ /* 0x0047f60000100800 */
[----:B------:R-:W-:Y:S05]  /*08b0*/  @P0 BRA `(.L_x_5) ;  /* 0xfffffffc00d80947 */ /* 0x000fea000383ffff */
.L_x_0:
[----:B------:R-:W-:Y:S01]  /*08c0*/  UISETP.GE.AND UP0, UPT, UR6, 0x2, UPT ;  /* 0x000000020600788c */ /* 0x000fe2000bf06270 */
[----:B------:R-:W-:-:S08]  /*08d0*/  VIADD R31, R1, 0x8000 ;  /* 0x00008000011f7836 */ /* 0x000fd00000000000 */
[----:B------:R-:W-:Y:S05]  /*08e0*/  BRA.U !UP0, `(.L_x_6) ;  /* 0x0000001908c47547 */ /* 0x000fea000b800000 */
[----:B------:R-:W-:Y:S05]  /*08f0*/  @!P1 BRA `(.L_x_7) ;  /* 0x00000014005c9947 */ /* 0x000fea0003800000 */
[C---:B-1----:R-:W-:Y:S01]  /*0900*/  LOP3.LUT R15, R32.reuse, 0xf, RZ, 0xc0, !PT ;  /* 0x0000000f200f7812 */ /* 0x042fe200078ec0ff */
[----:B------:R-:W-:Y:S01]  /*0910*/  IMAD.MOV.U32 R16, RZ, RZ, RZ ;  /* 0x000000ffff107224 */ /* 0x000fe200078e00ff */
[C---:B------:R-:W-:Y:S02]  /*0920*/  LOP3.LUT R14, R32.reuse, 0x7, RZ, 0xc0, !PT ;  /* 0x00000007200e7812 */ /* 0x040fe400078ec0ff */
[C---:B0-----:R-:W-:Y:S01]  /*0930*/  LOP3.LUT R13, R32.reuse, 0x7ffffff0, RZ, 0xc0, !PT ;  /* 0x7ffffff0200d7812 */ /* 0x041fe200078ec0ff */
[----:B------:R-:W-:Y:S01]  /*0940*/  VIADD R18, R15, 0xffffffff ;  /* 0xffffffff0f127836 */ /* 0x000fe20000000000 */
[----:B------:R-:W-:Y:S01]  /*0950*/  LOP3.LUT R12, R32, 0x3, RZ, 0xc0, !PT ;  /* 0x00000003200c7812 */ /* 0x000fe200078ec0ff */
[----:B------:R-:W-:-:S07]  /*0960*/  VIADD R17, R14, 0xffffffff ;  /* 0xffffffff0e117836 */ /* 0x000fce0000000000 */
.L_x_19:
[----:B0-234-:R-:W-:Y:S01]  /*0970*/  IMAD.MOV.U32 R7, RZ, RZ, 0x1 ;  /* 0x00000001ff077424 */ /* 0x01dfe200078e00ff */
[----:B------:R-:W-:Y:S04]  /*0980*/  BSSY.RECONVERGENT B0, `(.L_x_8) ;  /* 0x000014b000007945 */ /* 0x000fe80003800200 */
[CC--:B------:R-:W-:Y:S02]  /*0990*/  SHF.L.U32 R4, R7.reuse, R16.reuse, RZ ;  /* 0x0000001007047219 */ /* 0x0c0fe400000006ff */
[----:B------:R-:W-:Y:S02]  /*09a0*/  SHF.L.U64.HI R7, R7, R16, RZ ;  /* 0x0000001007077219 */ /* 0x000fe400000102ff */
[----:B---3--:R-:W-:Y:S01]  /*09b0*/  IADD3 R5, P0, PT, R4, R35, RZ ;  /* 0x0000002304057210 */ /* 0x008fe20007f1e0ff */
[----:B------:R-:W-:-:S04]  /*09c0*/  VIADD R4, R16, 0x1 ;  /* 0x0000000110047836 */ /* 0x000fc80000000000 */
[----:B-1----:R-:W-:Y:S02]  /*09d0*/  IMAD.X R6, R7, 0x1, R34, P0 ;  /* 0x0000000107067824 */ /* 0x002fe400000e0622 */
[----:B------:R-:W-:-:S03]  /*09e0*/  IMAD.MOV.U32 R7, RZ, RZ, R16 ;  /* 0x000000ffff077224 */ /* 0x000fc600078e0010 */
[----:B------:R-:W-:Y:S01]  /*09f0*/  SHF.R.U64 R5, R5, R4, R6 ;  /* 0x0000000405057219 */ /* 0x000fe20000001206 */
[----:B------:R-:W-:Y:S02]  /*0a00*/  IMAD R6, R16, 0x4, R31 ;  /* 0x0000000410067824 */ /* 0x000fe400078e021f */
[----:B------:R-:W-:Y:S02]  /*0a10*/  IMAD.MOV.U32 R16, RZ, RZ, R4 ;  /* 0x000000ffff107224 */ /* 0x000fe400078e0004 */
[----:B------:R-:W-:-:S05]  /*0a20*/  IMAD.SHL.U32 R5, R5, 0x2, RZ ;  /* 0x0000000205057824 */ /* 0x000fca00078e00ff */
[----:B------:R-:W-:-:S05]  /*0a30*/  LOP3.LUT P0, R5, R5, 0x2, RZ, 0xc0, !PT ;  /* 0x0000000205057812 */ /* 0x000fca000780c0ff */
[----:B------:R-:W-:-:S05]  /*0a40*/  VIADD R5, R5, 0xffffffff ;  /* 0xffffffff05057836 */ /* 0x000fca0000000000 */
[----:B------:R0:W-:Y:S03]  /*0a50*/  STL [R6], R5 ;  /* 0x0000000506007387 */ /* 0x0001e60000100800 */
[----:B------:R-:W-:Y:S05]  /*0a60*/  @!P0 BRA `(.L_x_9) ;  /* 0x00000008007c8947 */ /* 0x000fea0003800000 */
[----:B------:R-:W1:Y:S01]  /*0a70*/  LDCU UR4, c[0x0][0x3ac] ;  /* 0x00007580ff0477ac */ /* 0x000e620008000800 */
[----:B------:R-:W-:Y:S01]  /*0a80*/  ISETP.GE.U32.AND P0, PT, R21, 0xf, PT ;  /* 0x0000000f1500780c */ /* 0x000fe20003f06070 */
[----:B------:R-:W-:Y:S02]  /*0a90*/  IMAD.MOV.U32 R8, RZ, RZ, RZ ;  /* 0x000000ffff087224 */ /* 0x000fe400078e00ff */
[----:B-1----:R-:W-:-:S04]  /*0aa0*/  IMAD.U32 R32, RZ, RZ, UR4 ;  /* 0x00000004ff207e24 */ /* 0x002fc8000f8e00ff */
[----:B------:R-:W-:-:S06]  /*0ab0*/  IMAD R19, R7, R32, RZ ;  /* 0x0000002007137224 */ /* 0x000fcc00078e02ff */
[----:B------:R-:W-:Y:S05]  /*0ac0*/  @!P0 BRA `(.L_x_10) ;  /* 0x0000000000c48947 */ /* 0x000fea0003800000 */
[----:B------:R-:W-:-:S07]  /*0ad0*/  IMAD.MOV.U32 R23, RZ, RZ, RZ ;  /* 0x000000ffff177224 */ /* 0x000fce00078e00ff */
.L_x_11:
[----:B-1----:R-:W1:Y:S01]  /*0ae0*/  LDC.64 R24, c[0x0][0x380] ;  /* 0x0000e000ff187b82 */ /* 0x002e620000000a00 */
[----:B0-----:R-:W-:Y:S02]  /*0af0*/  IMAD.IADD R5, R19, 0x1, R23 ;  /* 0x0000000113057824 */ /* 0x001fe400078e0217 */
[----:B------:R-:W-:Y:S02]  /*0b00*/  IMAD R22, R23, 0x4, R20 ;  /* 0x0000000417167824 */ /* 0x000fe400078e0214 */
[----:B-1----:R-:W-:-:S03]  /*0b10*/  IMAD.WIDE.U32 R24, R5, 0x4, R24 ;  /* 0x0000000405187825 */ /* 0x002fc600078e0018 */
[----:B------:R-:W2:Y:S04]  /*0b20*/  LDL.128 R4, [R22] ;  /* 0x0000000016047983 */ /* 0x000ea80000100c00 */
[----:B------:R-:W2:Y:S04]  /*0b30*/  LDG.E R9, desc[UR8][R24.64] ;  /* 0x0000000818097981 */ /* 0x000ea8000c1e1900 */
[----:B------:R-:W3:Y:S04]  /*0b40*/  LDG.E R8, desc[UR8][R24.64+0x4] ;  /* 0x0000040818087981 */ /* 0x000ee8000c1e1900 */
[----:B------:R-:W4:Y:S04]  /*0b50*/  LDG.E R11, desc[UR8][R24.64+0x8] ;  /* 0x00000808180b7981 */ /* 0x000f28000c1e1900 */
[----:B------:R-:W5:Y:S04]  /*0b60*/  LDG.E R10, desc[UR8][R24.64+0xc] ;  /* 0x00000c08180a7981 */ /* 0x000f68000c1e1900 */
[----:B------:R-:W5:Y:S04]  /*0b70*/  LDG.E R29, desc[UR8][R24.64+0x20] ;  /* 0x00002008181d7981 */ /* 0x000f68000c1e1900 */
[----:B------:R-:W5:Y:S04]  /*0b80*/  LDG.E R28, desc[UR8][R24.64+0x24] ;  /* 0x00002408181c7981 */ /* 0x000f68000c1e1900 */
[----:B------:R-:W5:Y:S04]  /*0b90*/  LDG.E R27, desc[UR8][R24.64+0x28] ;  /* 0x00002808181b7981 */ /* 0x000f68000c1e1900 */
[----:B------:R-:W5:Y:S01]  /*0ba0*/  LDG.E R26, desc[UR8][R24.64+0x2c] ;  /* 0x00002c08181a7981 */ /* 0x000f62000c1e1900 */
[----:B--2---:R-:W-:-:S03]  /*0bb0*/  IMAD.IADD R4, R9, 0x1, R4 ;  /* 0x0000000109047824 */ /* 0x004fc600078e0204 */
[----:B------:R-:W2:Y:S01]  /*0bc0*/  LDG.E R9, desc[UR8][R24.64+0x10] ;  /* 0x0000100818097981 */ /* 0x000ea2000c1e1900 */
[----:B---3--:R-:W-:-:S03]  /*0bd0*/  IMAD.IADD R5, R5, 0x1, R8 ;  /* 0x0000000105057824 */ /* 0x008fc600078e0208 */
[----:B------:R-:W3:Y:S01]  /*0be0*/  LDG.E R8, desc[UR8][R24.64+0x14] ;  /* 0x0000140818087981 */ /* 0x000ee2000c1e1900 */
[----:B----4-:R-:W-:-:S03]  /*0bf0*/  IMAD.IADD R6, R6, 0x1, R11 ;  /* 0x0000000106067824 */ /* 0x010fc600078e020b */
[----:B------:R-:W4:Y:S01]  /*0c00*/  LDG.E R11, desc[UR8][R24.64+0x18] ;  /* 0x00001808180b7981 */ /* 0x000f22000c1e1900 */
[----:B-----5:R-:W-:-:S03]  /*0c10*/  IMAD.IADD R7, R7, 0x1, R10 ;  /* 0x0000000107077824 */ /* 0x020fc600078e020a */
[----:B------:R-:W5:Y:S04]  /*0c20*/  LDG.E R10, desc[UR8][R24.64+0x1c] ;  /* 0x00001c08180a7981 */ /* 0x000f68000c1e1900 */
[----:B------:R0:W-:Y:S04]  /*0c30*/  STL.128 [R22], R4 ;  /* 0x0000000416007387 */ /* 0x0001e80000100c00 */
[----:B0-----:R-:W2:Y:S02]  /*0c40*/  LDL.128 R4, [R22+0x10] ;  /* 0x0000100016047983 */ /* 0x001ea40000100c00 */
[----:B--2---:R-:W-:-:S02]  /*0c50*/  IMAD.IADD R4, R9, 0x1, R4 ;  /* 0x0000000109047824 */ /* 0x004fc400078e0204 */
[----:B---3--:R-:W-:Y:S02]  /*0c60*/  IMAD.IADD R5, R5, 0x1, R8 ;  /* 0x0000000105057824 */ /* 0x008fe400078e0208 */
[----:B----4-:R-:W-:Y:S02]  /*0c70*/  IMAD.IADD R6, R6, 0x1, R11 ;  /* 0x0000000106067824 */ /* 0x010fe400078e020b */
[----:B-----5:R-:W-:Y:S02]  /*0c80*/  IMAD.IADD R7, R7, 0x1, R10 ;  /* 0x0000000107077824 */ /* 0x020fe400078e020a */
[----:B------:R-:W2:Y:S04]  /*0c90*/  LDL.128 R8, [R22+0x20] ;  /* 0x0000200016087983 */ /* 0x000ea80000100c00 */
[----:B------:R0:W-:Y:S04]  /*0ca0*/  STL.128 [R22+0x10], R4 ;  /* 0x0000100416007387 */ /* 0x0001e80000100c00 */
[----:B0-----:R-:W3:Y:S01]  /*0cb0*/  LDL.128 R4, [R22+0x30] ;  /* 0x0000300016047983 */ /* 0x001ee20000100c00 */
[----:B--2---:R-:W-:-:S02]  /*0cc0*/  IMAD.IADD R8, R29, 0x1, R8 ;  /* 0x000000011d087824 */ /* 0x004fc400078e0208 */
[----:B------:R-:W-:Y:S01]  /*0cd0*/  IMAD.IADD R9, R9, 0x1, R28 ;  /* 0x0000000109097824 */ /* 0x000fe200078e021c */
[----:B------:R-:W3:Y:S01]  /*0ce0*/  LDG.E R29, desc[UR8][R24.64+0x38] ;  /* 0x00003808181d7981 */ /* 0x000ee2000c1e1900 */
[----:B------:R-:W-:Y:S02]  /*0cf0*/  IMAD.IADD R10, R10, 0x1, R27 ;  /* 0x000000010a0a7824 */ /* 0x000fe400078e021b */
[----:B------:R-:W-:Y:S01]  /*0d00*/  IMAD.IADD R11, R11, 0x1, R26 ;  /* 0x000000010b0b7824 */ /* 0x000fe200078e021a */
[----:B------:R-:W2:Y:S04]  /*0d10*/  LDG.E R27, desc[UR8][R24.64+0x30] ;  /* 0x00003008181b7981 */ /* 0x000ea8000c1e1900 */
[----:B------:R-:W4:Y:S04]  /*0d20*/  LDG.E R26, desc[UR8][R24.64+0x34] ;  /* 0x00003408181a7981 */ /* 0x000f28000c1e1900 */
[----:B------:R-:W5:Y:S01]  /*0d30*/  LDG.E R28, desc[UR8][R24.64+0x3c] ;  /* 0x00003c08181c7981 */ /* 0x000f62000c1e1900 */
[----:B------:R-:W-:-:S03]  /*0d40*/  VIADD R23, R23, 0x10 ;  /* 0x0000001017177836 */ /* 0x000fc60000000000 */
[----:B------:R1:W-:Y:S02]  /*0d50*/  STL.128 [R22+0x20], R8 ;  /* 0x0000200816007387 */ /* 0x0003e40000100c00 */
[----:B------:R-:W-:Y:S01]  /*0d60*/  ISETP.NE.AND P0, PT, R23, R13, PT ;  /* 0x0000000d1700720c */ /* 0x000fe20003f05270 */
[----:B---3--:R-:W-:Y:S02]  /*0d70*/  IMAD.IADD R6, R6, 0x1, R29 ;  /* 0x0000000106067824 */ /* 0x008fe400078e021d */
[----:B--2---:R-:W-:Y:S02]  /*0d80*/  IMAD.IADD R4, R27, 0x1, R4 ;  /* 0x000000011b047824 */ /* 0x004fe400078e0204 */
[----:B----4-:R-:W-:Y:S02]  /*0d90*/  IMAD.IADD R5, R5, 0x1, R26 ;  /* 0x0000000105057824 */ /* 0x010fe400078e021a */
[----:B-----5:R-:W-:-:S05]  /*0da0*/  IMAD.IADD R7, R7, 0x1, R28 ;  /* 0x0000000107077824 */ /* 0x020fca00078e021c */
[----:B------:R1:W-:Y:S01]  /*0db0*/  STL.128 [R22+0x30], R4 ;  /* 0x0000300416007387 */ /* 0x0003e20000100c00 */
[----:B------:R-:W-:Y:S05]  /*0dc0*/  @P0 BRA `(.L_x_11) ;  /* 0xfffffffc00440947 */ /* 0x000fea000383ffff */
[----:B-1----:R-:W-:-:S07]  /*0dd0*/  IMAD.MOV.U32 R8, RZ, RZ, R13 ;  /* 0x000000ffff087224 */ /* 0x002fce00078e000d */
.L_x_10:
[----:B------:R-:W-:-:S13]  /*0de0*/  ISETP.NE.AND P0, PT, R15, RZ, PT ;  /* 0x000000ff0f00720c */ /* 0x000fda0003f05270 */
[----:B------:R-:W-:Y:S05]  /*0df0*/  @!P0 BRA `(.L_x_12) ;  /* 0x00000010000c8947 */ /* 0x000fea0003800000 */
[----:B------:R-:W-:Y:S02]  /*0e00*/  ISETP.GE.U32.AND P0, PT, R18, 0x7, PT ;  /* 0x000000071200780c */ /* 0x000fe40003f06070 */
[----:B------:R-:W-:-:S11]  /*0e10*/  ISETP.NE.AND P1, PT, R14, RZ, PT ;  /* 0x000000ff0e00720c */ /* 0x000fd60003f25270 */
[----:B------:R-:W-:Y:S05]  /*0e20*/  @!P0 BRA `(.L_x_13) ;  /* 0x0000000000a88947 */ /* 0x000fea0003800000 */
[----:B0-----:R-:W0:Y:S01]  /*0e30*/  LDC.64 R6, c[0x0][0x380] ;  /* 0x0000e000ff067b82 */ /* 0x001e220000000a00 */
[C---:B------:R-:W-:Y:S01]  /*0e40*/  IMAD.IADD R9, R19.reuse, 0x1, R8 ;  /* 0x0000000113097824 */ /* 0x040fe200078e0208 */
[----:B------:R-:W-:-:S05]  /*0e50*/  IADD3 R10, P0, PT, R19, R8, RZ ;  /* 0x00000008130a7210 */ /* 0x000fca0007f1e0ff */
[----:B------:R-:W-:Y:S01]  /*0e60*/  IMAD.X R11, RZ, RZ, RZ, P0 ;  /* 0x000000ffff0b7224 */ /* 0x000fe200000e06ff */
[----:B------:R-:W1:Y:S01]  /*0e70*/  LDC.64 R4, c[0x0][0x380] ;  /* 0x0000e000ff047b82 */ /* 0x000e620000000a00 */
[----:B0-----:R-:W-:-:S04]  /*0e80*/  IMAD.WIDE.U32 R6, R9, 0x4, R6 ;  /* 0x0000000409067825 */ /* 0x001fc800078e0006 */
[----:B------:R-:W-:Y:S02]  /*0e90*/  IMAD R9, R8, 0x4, R20 ;  /* 0x0000000408097824 */ /* 0x000fe400078e0214 */
[----:B------:R-:W2:Y:S01]  /*0ea0*/  LDG.E R6, desc[UR8][R6.64] ;  /* 0x0000000806067981 */ /* 0x000ea2000c1e1900 */
[----:B-1----:R-:W-:-:S03]  /*0eb0*/  LEA R4, P0, R10, R4, 0x2 ;  /* 0x000000040a047211 */ /* 0x002fc600078010ff */
[----:B------:R-:W2:Y:S01]  /*0ec0*/  LDL R23, [R9] ;  /* 0x0000000009177983 */ /* 0x000ea20000100800 */
[----:B------:R-:W-:-:S03]  /*0ed0*/  LEA.HI.X R5, R10, R5, R11, 0x2, P0 ;  /* 0x000000050a057211 */ /* 0x000fc600000f140b */
[----:B------:R-:W3:Y:S04]  /*0ee0*/  LDL R25, [R9+0x4] ;  /* 0x0000040009197983 */ /* 0x000ee80000100800 */
[----:B------:R-:W3:Y:S04]  /*0ef0*/  LDG.E R10, desc[UR8][R4.64+0x4] ;  /* 0x00000408040a7981 */ /* 0x000ee8000c1e1900 */
[----:B------:R-:W4:Y:S04]  /*0f00*/  LDL R11, [R9+0x8] ;  /* 0x00000800090b7983 */ /* 0x000f280000100800 */
[----:B------:R-:W4:Y:S04]  /*0f10*/  LDG.E R22, desc[UR8][R4.64+0x8] ;  /* 0x0000080804167981 */ /* 0x000f28000c1e1900 */
[----:B------:R-:W5:Y:S04]  /*0f20*/  LDG.E R24, desc[UR8][R4.64+0xc] ;  /* 0x00000c0804187981 */ /* 0x000f68000c1e1900 */
[----:B------:R-:W5:Y:S04]  /*0f30*/  LDG.E R7, desc[UR8][R4.64+0x14] ;  /* 0x0000140804077981 */ /* 0x000f68000c1e1900 */
[----:B------:R-:W5:Y:S04]  /*0f40*/  LDL R30, [R9+0x10] ;  /* 0x00001000091e7983 */ /* 0x000f680000100800 */
[----:B------:R-:W5:Y:S01]  /*0f50*/  LDL R27, [R9+0x18] ;  /* 0x00001800091b7983 */ /* 0x000f620000100800 */
[----:B--2---:R-:W-:-:S03]  /*0f60*/  IMAD.IADD R26, R6, 0x1, R23 ;  /* 0x00000001061a7824 */ /* 0x004fc600078e0217 */
[----:B------:R-:W5:Y:S04]  /*0f70*/  LDG.E R23, desc[UR8][R4.64+0x10] ;  /* 0x0000100804177981 */ /* 0x000f68000c1e1900 */
[----:B------:R0:W-:Y:S01]  /*0f80*/  STL [R9], R26 ;  /* 0x0000001a09007387 */ /* 0x0001e20000100800 */
[----:B---3--:R-:W-:-:S03]  /*0f90*/  IMAD.IADD R28, R10, 0x1, R25 ;  /* 0x000000010a1c7824 */ /* 0x008fc600078e0219 */
[----:B------:R-:W2:Y:S04]  /*0fa0*/  LDG.E R6, desc[UR8][R4.64+0x18] ;  /* 0x0000180804067981 */ /* 0x000ea8000c1e1900 */
[----:B------:R1:W3:Y:S01]  /*0fb0*/  LDG.E R10, desc[UR8][R4.64+0x1c] ;  /* 0x00001c08040a7981 */ /* 0x0002e2000c1e1900 */
[----:B----4-:R-:W-:-:S03]  /*0fc0*/  IMAD.IADD R22, R22, 0x1, R11 ;  /* 0x0000000116167824 */ /* 0x010fc600078e020b */
[----:B------:R-:W4:Y:S04]  /*0fd0*/  LDL R25, [R9+0xc] ;  /* 0x00000c0009197983 */ /* 0x000f280000100800 */
[----:B0-----:R-:W1:Y:S04]  /*0fe0*/  LDL R26, [R9+0x14] ;  /* 0x00001400091a7983 */ /* 0x001e680000100800 */
[----:B------:R-:W3:Y:S04]  /*0ff0*/  LDL R11, [R9+0x1c] ;  /* 0x00001c00090b7983 */ /* 0x000ee80000100800 */
[----:B------:R0:W-:Y:S04]  /*1000*/  STL [R9+0x4], R28 ;  /* 0x0000041c09007387 */ /* 0x0001e80000100800 */
[----:B------:R0:W-:Y:S01]  /*1010*/  STL [R9+0x8], R22 ;  /* 0x0000081609007387 */ /* 0x0001e20000100800 */
[----:B------:R-:W-:-:S02]  /*1020*/  VIADD R8, R8, 0x8 ;  /* 0x0000000808087836 */ /* 0x000fc40000000000 */
[----:B-----5:R-:W-:Y:S02]  /*1030*/  IMAD.IADD R30, R23, 0x1, R30 ;  /* 0x00000001171e7824 */ /* 0x020fe400078e021e */
[----:B--2---:R-:W-:-:S03]  /*1040*/  IMAD.IADD R6, R6, 0x1, R27 ;  /* 0x0000000106067824 */ /* 0x004fc600078e021b */
[----:B------:R0:W-:Y:S01]  /*1050*/  STL [R9+0x10], R30 ;  /* 0x0000101e09007387 */ /* 0x0001e20000100800 */
[----:B----4-:R-:W-:Y:S02]  /*1060*/  IMAD.IADD R24, R24, 0x1, R25 ;  /* 0x0000000118187824 */ /* 0x010fe400078e0219 */
[----:B-1----:R-:W-:Y:S02]  /*1070*/  IMAD.IADD R4, R7, 0x1, R26 ;  /* 0x0000000107047824 */ /* 0x002fe400078e021a */
[----:B---3--:R-:W-:Y:S01]  /*1080*/  IMAD.IADD R10, R10, 0x1, R11 ;  /* 0x000000010a0a7824 */ /* 0x008fe200078e020b */
[----:B------:R0:W-:Y:S04]  /*1090*/  STL [R9+0xc], R24 ;  /* 0x00000c1809007387 */ /* 0x0001e80000100800 */
[----:B------:R0:W-:Y:S04]  /*10a0*/  STL [R9+0x14], R4 ;  /* 0x0000140409007387 */ /* 0x0001e80000100800 */
[----:B------:R0:W-:Y:S04]  /*10b0*/  STL [R9+0x18], R6 ;  /* 0x0000180609007387 */ /* 0x0001e80000100800 */
[----:B------:R0:W-:Y:S02]  /*10c0*/  STL [R9+0x1c], R10 ;  /* 0x00001c0a09007387 */ /* 0x0001e40000100800 */
.L_x_13:
[----:B------:R-:W-:Y:S05]  /*10d0*/  @!P1 BRA `(.L_x_12) ;  /* 0x0000000c00549947 */ /* 0x000fea0003800000 */
[----:B------:R-:W-:Y:S02]  /*10e0*/  ISETP.GE.U32.AND P0, PT, R17, 0x3, PT ;  /* 0x000000031100780c */ /* 0x000fe40003f06070 */
[----:B------:R-:W-:-:S11]  /*10f0*/  ISETP.NE.AND P1, PT, R12, RZ, PT ;  /* 0x000000ff0c00720c */ /* 0x000fd60003f25270 */
[----:B------:R-:W-:Y:S05]  /*1100*/  @!P0 BRA `(.L_x_14) ;  /* 0x0000000000688947 */ /* 0x000fea0003800000 */
[----:B0-----:R-:W0:Y:S01]  /*1110*/  LDC.64 R4, c[0x0][0x380] ;  /* 0x0000e000ff047b82 */ /* 0x001e220000000a00 */
[C---:B------:R-:W-:Y:S01]  /*1120*/  IADD3 R10, P0, PT, R19.reuse, R8, RZ ;  /* 0x00000008130a7210 */ /* 0x040fe20007f1e0ff */
[----:B------:R-:W-:-:S04]  /*1130*/  IMAD.IADD R9, R19, 0x1, R8 ;  /* 0x0000000113097824 */ /* 0x000fc800078e0208 */
[----:B------:R-:W-:Y:S02]  /*1140*/  IMAD.X R11, RZ, RZ, RZ, P0 ;  /* 0x000000ffff0b7224 */ /* 0x000fe400000e06ff */
[----:B------:R-:W1:Y:S01]  /*1150*/  LDC.64 R6, c[0x0][0x380] ;  /* 0x0000e000ff067b82 */ /* 0x000e620000000a00 */
[----:B0-----:R-:W-:-:S04]  /*1160*/  LEA R4, P0, R10, R4, 0x2 ;  /* 0x000000040a047211 */ /* 0x001fc800078010ff */
[----:B------:R-:W-:Y:S01]  /*1170*/  LEA.HI.X R5, R10, R5, R11, 0x2, P0 ;  /* 0x000000050a057211 */ /* 0x000fe200000f140b */
[----:B-1----:R-:W-:-:S04]  /*1180*/  IMAD.WIDE.U32 R6, R9, 0x4, R6 ;  /* 0x0000000409067825 */ /* 0x002fc800078e0006 */
[----:B------:R-:W2:Y:S01]  /*1190*/  LDG.E R23, desc[UR8][R4.64+0x4] ;  /* 0x0000040804177981 */ /* 0x000ea2000c1e1900 */
[----:B------:R-:W-:-:S03]  /*11a0*/  IMAD R9, R8, 0x4, R20 ;  /* 0x0000000408097824 */ /* 0x000fc600078e0214 */
[----:B------:R-:W3:Y:S04]  /*11b0*/  LDG.E R25, desc[UR8][R4.64+0x8] ;  /* 0x0000080804197981 */ /* 0x000ee8000c1e1900 */
[----:B------:R-:W4:Y:S04]  /*11c0*/  LDG.E R7, desc[UR8][R6.64] ;  /* 0x0000000806077981 */ /* 0x000f28000c1e1900 */
[----:B------:R-:W5:Y:S04]  /*11d0*/  LDG.E R26, desc[UR8][R4.64+0xc] ;  /* 0x00000c08041a7981 */ /* 0x000f68000c1e1900 */
[----:B------:R-:W4:Y:S04]  /*11e0*/  LDL R10, [R9] ;  /* 0x00000000090a7983 */ /* 0x000f280000100800 */
[----:B------:R-:W2:Y:S04]  /*11f0*/  LDL R22, [R9+0x4] ;  /* 0x0000040009167983 */ /* 0x000ea80000100800 */
[----:B------:R-:W3:Y:S04]  /*1200*/  LDL R24, [R9+0x8] ;  /* 0x0000080009187983 */ /* 0x000ee80000100800 */
[----:B------:R-:W5:Y:S01]  /*1210*/  LDL R11, [R9+0xc] ;  /* 0x00000c00090b7983 */ /* 0x000f620000100800 */
[----:B------:R-:W-:-:S02]  /*1220*/  VIADD R8, R8, 0x4 ;  /* 0x0000000408087836 */ /* 0x000fc40000000000 */
[----:B----4-:R-:W-:Y:S02]  /*1230*/  IMAD.IADD R10, R7, 0x1, R10 ;  /* 0x00000001070a7824 */ /* 0x010fe400078e020a */
[----:B--2---:R-:W-:Y:S02]  /*1240*/  IMAD.IADD R22, R23, 0x1, R22 ;  /* 0x0000000117167824 */ /* 0x004fe400078e0216 */
[----:B---3--:R-:W-:Y:S02]  /*1250*/  IMAD.IADD R24, R25, 0x1, R24 ;  /* 0x0000000119187824 */ /* 0x008fe400078e0218 */
[----:B-----5:R-:W-:Y:S01]  /*1260*/  IMAD.IADD R6, R26, 0x1, R11 ;  /* 0x000000011a067824 */ /* 0x020fe200078e020b */
[----:B------:R1:W-:Y:S04]  /*1270*/  STL [R9], R10 ;  /* 0x0000000a09007387 */ /* 0x0003e80000100800 */
[----:B------:R1:W-:Y:S04]  /*1280*/  STL [R9+0x4], R22 ;  /* 0x0000041609007387 */ /* 0x0003e80000100800 */
[----:B------:R1:W-:Y:S04]  /*1290*/  STL [R9+0x8], R24 ;  /* 0x0000081809007387 */ /* 0x0003e80000100800 */
[----:B------:R1:W-:Y:S02]  /*12a0*/  STL [R9+0xc], R6 ;  /* 0x00000c0609007387 */ /* 0x0003e40000100800 */
.L_x_14:
[----:B------:R-:W-:Y:S05]  /*12b0*/  @!P1 BRA `(.L_x_12) ;  /* 0x0000000800dc9947 */ /* 0x000fea0003800000 */
[----:B0-----:R-:W0:Y:S01]  /*12c0*/  LDC.64 R4, c[0x0][0x380] ;  /* 0x0000e000ff047b82 */ /* 0x001e220000000a00 */
[----:B------:R-:W-:Y:S02]  /*12d0*/  IMAD.IADD R7, R19, 0x1, R8 ;  /* 0x0000000113077824 */ /* 0x000fe400078e0208 */
[----:B-1----:R-:W-:Y:S02]  /*12e0*/  IMAD R6, R8, 0x4, R20 ;  /* 0x0000000408067824 */ /* 0x002fe400078e0214 */
[----:B0-----:R-:W-:-:S03]  /*12f0*/  IMAD.WIDE.U32 R4, R7, 0x4, R4 ;  /* 0x0000000407047825 */ /* 0x001fc600078e0004 */
[----:B------:R-:W2:Y:S04]  /*1300*/  LDL R7, [R6] ;  /* 0x0000000006077983 */ /* 0x000ea80000100800 */
[----:B------:R-:W2:Y:S01]  /*1310*/  LDG.E R4, desc[UR8][R4.64] ;  /* 0x0000000804047981 */ /* 0x000ea2000c1e1900 */
[----:B------:R-:W-:Y:S01]  /*1320*/  ISETP.NE.AND P0, PT, R12, 0x1, PT ;  /* 0x000000010c00780c */ /* 0x000fe20003f05270 */
[----:B--2---:R-:W-:-:S05]  /*1330*/  IMAD.IADD R7, R4, 0x1, R7 ;  /* 0x0000000104077824 */ /* 0x004fca00078e0207 */
[----:B------:R2:W-:Y:S07]  /*1340*/  STL [R6], R7 ;  /* 0x0000000706007387 */ /* 0x0005ee0000100800 */
[----:B------:R-:W-:Y:S05]  /*1350*/  @!P0 BRA `(.L_x_12) ;  /* 0x0000000800b48947 */ /* 0x000fea0003800000 */
[----:B------:R-:W0:Y:S01]  /*1360*/  LDC.64 R4, c[0x0][0x380] ;  /* 0x0000e000ff047b82 */ /* 0x000e220000000a00 */
[----:B------:R-:W-:-:S05]  /*1370*/  IADD3 R19, P0, PT, R19, R8, RZ ;  /* 0x0000000813137210 */ /* 0x000fca0007f1e0ff */
[----:B------:R-:W-:Y:S01]  /*1380*/  IMAD.X R8, RZ, RZ, RZ, P0 ;  /* 0x000000ffff087224 */ /* 0x000fe200000e06ff */
[----:B0-----:R-:W-:-:S04]  /*1390*/  LEA R4, P0, R19, R4, 0x2 ;  /* 0x0000000413047211 */ /* 0x001fc800078010ff */
[----:B------:R-:W-:Y:S02]  /*13a0*/  LEA.HI.X R5, R19, R5, R8, 0x2, P0 ;  /* 0x0000000513057211 */ /* 0x000fe400000f1408 */
[----:B------:R-:W3:Y:S04]  /*13b0*/  LDL R8, [R6+0x4] ;  /* 0x0000040006087983 */ /* 0x000ee80000100800 */
[----:B--2---:R-:W3:Y:S01]  /*13c0*/  LDG.E R7, desc[UR8][R4.64+0x4] ;  /* 0x0000040804077981 */ /* 0x004ee2000c1e1900 */
[----:B------:R-:W-:Y:S01]  /*13d0*/  ISETP.NE.AND P0, PT, R12, 0x2, PT ;  /* 0x000000020c00780c */ /* 0x000fe20003f05270 */
[----:B---3--:R-:W-:-:S05]  /*13e0*/  IMAD.IADD R7, R7, 0x1, R8 ;  /* 0x0000000107077824 */ /* 0x008fca00078e0208 */
[----:B------:R3:W-:Y:S07]  /*13f0*/  STL [R6+0x4], R7 ;  /* 0x0000040706007387 */ /* 0x0007ee0000100800 */
[----:B------:R-:W-:Y:S05]  /*1400*/  @!P0 BRA `(.L_x_12) ;  /* 0x0000000800888947 */ /* 0x000fea0003800000 */
[----:B------:R-:W2:Y:S04]  /*1410*/  LDG.E R4, desc[UR8][R4.64+0x8] ;  /* 0x0000080804047981 */ /* 0x000ea8000c1e1900 */
[----:B---3--:R-:W2:Y:S02]  /*1420*/  LDL R7, [R6+0x8] ;  /* 0x0000080006077983 */ /* 0x008ea40000100800 */
[----:B--2---:R-:W-:-:S05]  /*1430*/  IMAD.IADD R7, R4, 0x1, R7 ;  /* 0x0000000104077824 */ /* 0x004fca00078e0207 */
[----:B------:R4:W-:Y:S01]  /*1440*/  STL [R6+0x8], R7 ;  /* 0x0000080706007387 */ /* 0x0009e20000100800 */
[----:B------:R-:W-:Y:S05]  /*1450*/  BRA `(.L_x_12) ;  /* 0x0000000800747947 */ /* 0x000fea0003800000 */
.L_x_9:
[----:B------:R-:W1:Y:S01]  /*1460*/  LDCU UR4, c[0x0][0x3ac] ;  /* 0x00007580ff0477ac */ /* 0x000e620008000800 */
[----:B------:R-:W-:Y:S01]  /*1470*/  ISETP.GE.U32.AND P0, PT, R21, 0xf, PT ;  /* 0x0000000f1500780c */ /* 0x000fe20003f06070 */
[----:B------:R-:W-:Y:S02]  /*1480*/  IMAD.MOV.U32 R8, RZ, RZ, RZ ;  /* 0x000000ffff087224 */ /* 0x000fe400078e00ff */
[----:B-1----:R-:W-:-:S04]  /*1490*/  IMAD.U32 R32, RZ, RZ, UR4 ;  /* 0x00000004ff207e24 */ /* 0x002fc8000f8e00ff */
[----:B------:R-:W-:-:S06]  /*14a0*/  IMAD R19, R7, R32, RZ ;  /* 0x0000002007137224 */ /* 0x000fcc00078e02ff */
[----:B------:R-:W-:Y:S05]  /*14b0*/  @!P0 BRA `(.L_x_15) ;  /* 0x0000000000c48947 */ /* 0x000fea0003800000 */
[----:B------:R-:W-:-:S07]  /*14c0*/  IMAD.MOV.U32 R23, RZ, RZ, RZ ;  /* 0x000000ffff177224 */ /* 0x000fce00078e00ff */
.L_x_16:
        /* <DEDUP_REMOVED lines=48> */
.L_x_15:
        /* <DEDUP_REMOVED lines=47> */
.L_x_17:
        /* <DEDUP_REMOVED lines=30> */
.L_x_18:
        /* <DEDUP_REMOVED lines=11> */
[----:B------:R-:W1:Y:S01]  /*1d50*/  LDC.64 R4, c[0x0][0x380] ;  /* 0x0000e000ff047b82 */ /* 0x000e620000000a00 */
[----:B------:R-:W-:Y:S01]  /*1d60*/  IADD3 R19, P0, PT, R19, R8, RZ ;  /* 0x0000000813137210 */ /* 0x000fe20007f1e0ff */
[----:B------:R-:W2:Y:S01]  /*1d70*/  LDL R10, [R6+0x4] ;  /* 0x00000400060a7983 */ /* 0x000ea20000100800 */
[----:B------:R-:W-:-:S03]  /*1d80*/  ISETP.NE.AND P1, PT, R12, 0x2, PT ;  /* 0x000000020c00780c */ /* 0x000fc60003f25270 */
[----:B------:R-:W-:-:S10]  /*1d90*/  IMAD.X R8, RZ, RZ, RZ, P0 ;  /* 0x000000ffff087224 */ /* 0x000fd400000e06ff */
[----:B------:R-:W3:Y:S01]  /*1da0*/  @P1 LDL R9, [R6+0x8] ;  /* 0x0000080006091983 */ /* 0x000ee20000100800 */
[----:B-1----:R-:W-:-:S04]  /*1db0*/  LEA R4, P0, R19, R4, 0x2 ;  /* 0x0000000413047211 */ /* 0x002fc800078010ff */
[----:B------:R-:W-:-:S05]  /*1dc0*/  LEA.HI.X R5, R19, R5, R8, 0x2, P0 ;  /* 0x0000000513057211 */ /* 0x000fca00000f1408 */
[----:B0-----:R-:W2:Y:S04]  /*1dd0*/  LDG.E R7, desc[UR8][R4.64+0x4] ;  /* 0x0000040804077981 */ /* 0x001ea8000c1e1900 */
[----:B------:R-:W3:Y:S01]  /*1de0*/  @P1 LDG.E R8, desc[UR8][R4.64+0x8] ;  /* 0x0000080804081981 */ /* 0x000ee2000c1e1900 */
[----:B--2---:R-:W-:Y:S02]  /*1df0*/  IMAD.IADD R7, R7, 0x1, R10 ;  /* 0x0000000107077824 */ /* 0x004fe400078e020a */
[----:B---3--:R-:W-:-:S03]  /*1e00*/  @P1 IMAD.IADD R9, R8, 0x1, R9 ;  /* 0x0000000108091824 */ /* 0x008fc600078e0209 */
[----:B------:R0:W-:Y:S04]  /*1e10*/  STL [R6+0x4], R7 ;  /* 0x0000040706007387 */ /* 0x0001e80000100800 */
[----:B------:R0:W-:Y:S02]  /*1e20*/  @P1 STL [R6+0x8], R9 ;  /* 0x0000080906001387 */ /* 0x0001e40000100800 */
.L_x_12:
[----:B------:R-:W-:Y:S05]  /*1e30*/  BSYNC.RECONVERGENT B0 ;  /* 0x0000000000007941 */ /* 0x000fea0003800200 */
.L_x_8:
[----:B------:R-:W-:-:S13]  /*1e40*/  ISETP.NE.AND P0, PT, R16, UR5, PT ;  /* 0x0000000510007c0c */ /* 0x000fda000bf05270 */
[----:B------:R-:W-:Y:S05]  /*1e50*/  @P0 BRA `(.L_x_19) ;  /* 0xffffffe800c40947 */ /* 0x000fea000383ffff */
[----:B------:R-:W-:Y:S05]  /*1e60*/  BRA `(.L_x_6) ;  /* 0x0000000400647947 */ /* 0x000fea0003800000 */
.L_x_7:
[----:B------:R-:W-:Y:S01]  /*1e70*/  UIADD3 UR4, UPT, UPT, UR6, -0x2, URZ ;  /* 0xfffffffe06047890 */ /* 0x000fe2000fffe0ff */
[----:B-1-3--:R-:W-:Y:S01]  /*1e80*/  IMAD.MOV.U32 R8, RZ, RZ, RZ ;  /* 0x000000ffff087224 */ /* 0x00afe200078e00ff */
[----:B------:R-:W-:Y:S02]  /*1e90*/  ULOP3.LUT UR7, UR5, 0x3, URZ, 0xc0, !UPT ;  /* 0x0000000305077892 */ /* 0x000fe4000f8ec0ff */
[----:B------:R-:W-:Y:S02]  /*1ea0*/  UISETP.GE.U32.AND UP0, UPT, UR4, 0x3, UPT ;  /* 0x000000030400788c */ /* 0x000fe4000bf06070 */
[----:B------:R-:W-:-:S07]  /*1eb0*/  UISETP.NE.AND UP1, UPT, UR7, URZ, UPT ;  /* 0x000000ff0700728c */ /* 0x000fce000bf25270 */
[----:B------:R-:W-:Y:S05]  /*1ec0*/  BRA.U !UP0, `(.L_x_20) ;  /* 0x0000000108b07547 */ /* 0x000fea000b800000 */
[----:B------:R-:W-:Y:S01]  /*1ed0*/  ULOP3.LUT UR4, UR5, 0xfffffffc, URZ, 0xc0, !UPT ;  /* 0xfffffffc05047892 */ /* 0x000fe2000f8ec0ff */
[----:B------:R-:W-:-:S05]  /*1ee0*/  IMAD.MOV.U32 R10, RZ, RZ, RZ ;  /* 0x000000ffff0a7224 */ /* 0x000fca00078e00ff */
[----:B------:R-:W-:-:S07]  /*1ef0*/  IMAD.U32 R8, RZ, RZ, UR4 ;  /* 0x00000004ff087e24 */ /* 0x000fce000f8e00ff */
.L_x_21:
[----:B01----:R-:W-:Y:S02]  /*1f00*/  IMAD.MOV.U32 R7, RZ, RZ, 0x1 ;  /* 0x00000001ff077424 */ /* 0x003fe400078e00ff */
[C---:B------:R-:W-:Y:S02]  /*1f10*/  VIADD R4, R10.reuse, 0x1 ;  /* 0x000000010a047836 */ /* 0x040fe40000000000 */
[C---:B------:R-:W-:Y:S01]  /*1f20*/  VIADD R5, R10.reuse, 0x2 ;  /* 0x000000020a057836 */ /* 0x040fe20000000000 */
[C---:B------:R-:W-:Y:S01]  /*1f30*/  SHF.L.U32 R18, R7.reuse, R10, RZ ;  /* 0x0000000a07127219 */ /* 0x040fe200000006ff */
[C---:B------:R-:W-:Y:S01]  /*1f40*/  VIADD R6, R10.reuse, 0x3 ;  /* 0x000000030a067836 */ /* 0x040fe20000000000 */
[C---:B------:R-:W-:Y:S01]  /*1f50*/  SHF.L.U32 R16, R7.reuse, R4, RZ ;  /* 0x0000000407107219 */ /* 0x040fe200000006ff */
[----:B------:R-:W-:Y:S01]  /*1f60*/  IMAD R9, R10, 0x4, R31 ;  /* 0x000000040a097824 */ /* 0x000fe200078e021f */
[C---:B------:R-:W-:Y:S02]  /*1f70*/  SHF.L.U32 R14, R7.reuse, R5, RZ ;  /* 0x00000005070e7219 */ /* 0x040fe400000006ff */
[----:B------:R-:W-:-:S02]  /*1f80*/  SHF.L.U32 R12, R7, R6, RZ ;  /* 0x00000006070c7219 */ /* 0x000fc400000006ff */
[C---:B------:R-:W-:Y:S01]  /*1f90*/  SHF.L.U64.HI R21, R7.reuse, R10, RZ ;  /* 0x0000000a07157219 */ /* 0x040fe200000102ff */
[----:B------:R-:W-:Y:S01]  /*1fa0*/  VIADD R10, R10, 0x4 ;  /* 0x000000040a0a7836 */ /* 0x000fe20000000000 */
[C---:B------:R-:W-:Y:S02]  /*1fb0*/  SHF.L.U64.HI R17, R7.reuse, R4, RZ ;  /* 0x0000000407117219 */ /* 0x040fe400000102ff */
[C---:B------:R-:W-:Y:S02]  /*1fc0*/  SHF.L.U64.HI R15, R7.reuse, R5, RZ ;  /* 0x00000005070f7219 */ /* 0x040fe400000102ff */
[----:B------:R-:W-:Y:S02]  /*1fd0*/  SHF.L.U64.HI R11, R7, R6, RZ ;  /* 0x00000006070b7219 */ /* 0x000fe400000102ff */
[-C--:B------:R-:W-:Y:S02]  /*1fe0*/  IADD3 R19, P0, PT, R18, R35.reuse, RZ ;  /* 0x0000002312137210 */ /* 0x080fe40007f1e0ff */
[----:B------:R-:W-:-:S02]  /*1ff0*/  IADD3 R16, P1, PT, R16, R35, RZ ;  /* 0x0000002310107210 */ /* 0x000fc40007f3e0ff */
[-C--:B------:R-:W-:Y:S01]  /*2000*/  IADD3 R13, P2, PT, R14, R35.reuse, RZ ;  /* 0x000000230e0d7210 */ /* 0x080fe20007f5e0ff */
[--C-:B------:R-:W-:Y:S01]  /*2010*/  IMAD.X R18, R21, 0x1, R34.reuse, P0 ;  /* 0x0000000115127824 */ /* 0x100fe200000e0622 */
[----:B------:R-:W-:Y:S01]  /*2020*/  IADD3 R7, P3, PT, R12, R35, RZ ;  /* 0x000000230c077210 */ /* 0x000fe20007f7e0ff */
[--C-:B------:R-:W-:Y:S01]  /*2030*/  IMAD.X R14, R17, 0x1, R34.reuse, P1 ;  /* 0x00000001110e7824 */ /* 0x100fe200008e0622 */
[----:B------:R-:W-:Y:S01]  /*2040*/  ISETP.NE.AND P0, PT, R10, R8, PT ;  /* 0x000000080a00720c */ /* 0x000fe20003f05270 */
[----:B------:R-:W-:Y:S01]  /*2050*/  IMAD.X R12, R15, 0x1, R34, P2 ;  /* 0x000000010f0c7824 */ /* 0x000fe200010e0622 */
[----:B------:R-:W-:Y:S01]  /*2060*/  SHF.R.U64 R4, R19, R4, R18 ;  /* 0x0000000413047219 */ /* 0x000fe20000001212 */
[----:B------:R-:W-:Y:S01]  /*2070*/  IMAD.X R11, R11, 0x1, R34, P3 ;  /* 0x000000010b0b7824 */ /* 0x000fe200018e0622 */
[----:B------:R-:W-:Y:S02]  /*2080*/  SHF.R.U64 R5, R16, R5, R14 ;  /* 0x0000000510057219 */ /* 0x000fe4000000120e */
[----:B------:R-:W-:Y:S01]  /*2090*/  SHF.R.U64 R6, R13, R6, R12 ;  /* 0x000000060d067219 */ /* 0x000fe2000000120c */
[----:B------:R-:W-:Y:S01]  /*20a0*/  IMAD.SHL.U32 R4, R4, 0x2, RZ ;  /* 0x0000000204047824 */ /* 0x000fe200078e00ff */
[----:B------:R-:W-:Y:S01]  /*20b0*/  SHF.R.U64 R7, R7, R10, R11 ;  /* 0x0000000a07077219 */ /* 0x000fe2000000120b */
[----:B------:R-:W-:-:S02]  /*20c0*/  IMAD.SHL.U32 R5, R5, 0x2, RZ ;  /* 0x0000000205057824 */ /* 0x000fc400078e00ff */
[----:B------:R-:W-:Y:S01]  /*20d0*/  IMAD.SHL.U32 R6, R6, 0x2, RZ ;  /* 0x0000000206067824 */ /* 0x000fe200078e00ff */
[----:B------:R-:W-:Y:S01]  /*20e0*/  LOP3.LUT R4, R4, 0x2, RZ, 0xc0, !PT ;  /* 0x0000000204047812 */ /* 0x000fe200078ec0ff */
[----:B------:R-:W-:Y:S01]  /*20f0*/  IMAD.SHL.U32 R7, R7, 0x2, RZ ;  /* 0x0000000207077824 */ /* 0x000fe200078e00ff */
[----:B------:R-:W-:Y:S02]  /*2100*/  LOP3.LUT R5, R5, 0x2, RZ, 0xc0, !PT ;  /* 0x0000000205057812 */ /* 0x000fe400078ec0ff */
[----:B------:R-:W-:Y:S01]  /*2110*/  LOP3.LUT R6, R6, 0x2, RZ, 0xc0, !PT ;  /* 0x0000000206067812 */ /* 0x000fe200078ec0ff */
[----:B------:R-:W-:Y:S01]  /*2120*/  VIADD R4, R4, 0xffffffff ;  /* 0xffffffff04047836 */ /* 0x000fe20000000000 */
[----:B------:R-:W-:Y:S01]  /*2130*/  LOP3.LUT R7, R7, 0x2, RZ, 0xc0, !PT ;  /* 0x0000000207077812 */ /* 0x000fe200078ec0ff */
[----:B------:R-:W-:Y:S02]  /*2140*/  VIADD R5, R5, 0xffffffff ;  /* 0xffffffff05057836 */ /* 0x000fe40000000000 */
[----:B------:R-:W-:-:S02]  /*2150*/  VIADD R6, R6, 0xffffffff ;  /* 0xffffffff06067836 */ /* 0x000fc40000000000 */
[----:B------:R-:W-:-:S05]  /*2160*/  VIADD R7, R7, 0xffffffff ;  /* 0xffffffff07077836 */ /* 0x000fca0000000000 */
[----:B------:R1:W-:Y:S01]  /*2170*/  STL.128 [R9], R4 ;  /* 0x0000000409007387 */ /* 0x0003e20000100c00 */
[----:B------:R-:W-:Y:S05]  /*2180*/  @P0 BRA `(.L_x_21) ;  /* 0xfffffffc005c0947 */ /* 0x000fea000383ffff */
.L_x_20:
[----:B------:R-:W-:Y:S05]  /*2190*/  BRA.U !UP1, `(.L_x_6) ;  /* 0x0000000109987547 */ /* 0x000fea000b800000 */
[----:B------:R-:W-:Y:S02]  /*21a0*/  UISETP.NE.AND UP0, UPT, UR7, 0x1, UPT ;  /* 0x000000010700788c */ /* 0x000fe4000bf05270 */
[----:B------:R-:W-:-:S04]  /*21b0*/  ULOP3.LUT UR4, UR5, 0x1, URZ, 0xc0, !UPT ;  /* 0x0000000105047892 */ /* 0x000fc8000f8ec0ff */
[----:B------:R-:W-:-:S03]  /*21c0*/  UISETP.NE.U32.AND UP1, UPT, UR4, 0x1, UPT ;  /* 0x000000010400788c */ /* 0x000fc6000bf25070 */
[----:B------:R-:W-:Y:S08]  /*21d0*/  BRA.U !UP0, `(.L_x_22) ;  /* 0x0000000108547547 */ /* 0x000ff0000b800000 */
[----:B01----:R-:W-:Y:S02]  /*21e0*/  IMAD.MOV.U32 R7, RZ, RZ, 0x1 ;  /* 0x00000001ff077424 */ /* 0x003fe400078e00ff */
[----:B------:R-:W-:-:S03]  /*21f0*/  VIADD R4, R8, 0x1 ;  /* 0x0000000108047836 */ /* 0x000fc60000000000 */
[C---:B------:R-:W-:Y:S02]  /*2200*/  SHF.L.U32 R10, R7.reuse, R8, RZ ;  /* 0x00000008070a7219 */ /* 0x040fe400000006ff */
[C---:B------:R-:W-:Y:S02]  /*2210*/  SHF.L.U32 R6, R7.reuse, R4, RZ ;  /* 0x0000000407067219 */ /* 0x040fe400000006ff */
[C---:B------:R-:W-:Y:S02]  /*2220*/  SHF.L.U64.HI R11, R7.reuse, R8, RZ ;  /* 0x00000008070b7219 */ /* 0x040fe400000102ff */
[----:B------:R-:W-:Y:S02]  /*2230*/  SHF.L.U64.HI R7, R7, R4, RZ ;  /* 0x0000000407077219 */ /* 0x000fe400000102ff */
[-C--:B------:R-:W-:Y:S02]  /*2240*/  IADD3 R9, P0, PT, R10, R35.reuse, RZ ;  /* 0x000000230a097210 */ /* 0x080fe40007f1e0ff */
[----:B------:R-:W-:Y:S01]  /*2250*/  IADD3 R5, P1, PT, R6, R35, RZ ;  /* 0x0000002306057210 */ /* 0x000fe20007f3e0ff */
[----:B------:R-:W-:-:S02]  /*2260*/  IMAD R6, R8, 0x4, R31 ;  /* 0x0000000408067824 */ /* 0x000fc400078e021f */
[----:B------:R-:W-:Y:S02]  /*2270*/  VIADD R8, R8, 0x2 ;  /* 0x0000000208087836 */ /* 0x000fe40000000000 */
[--C-:B------:R-:W-:Y:S02]  /*2280*/  IMAD.X R10, R11, 0x1, R34.reuse, P0 ;  /* 0x000000010b0a7824 */ /* 0x100fe400000e0622 */
[----:B------:R-:W-:-:S03]  /*2290*/  IMAD.X R7, R7, 0x1, R34, P1 ;  /* 0x0000000107077824 */ /* 0x000fc600008e0622 */
[----:B------:R-:W-:Y:S02]  /*22a0*/  SHF.R.U64 R4, R9, R4, R10 ;  /* 0x0000000409047219 */ /* 0x000fe4000000120a */
[----:B------:R-:W-:-:S03]  /*22b0*/  SHF.R.U64 R5, R5, R8, R7 ;  /* 0x0000000805057219 */ /* 0x000fc60000001207 */
[----:B------:R-:W-:Y:S02]  /*22c0*/  IMAD.SHL.U32 R4, R4, 0x2, RZ ;  /* 0x0000000204047824 */ /* 0x000fe400078e00ff */
[----:B------:R-:W-:-:S03]  /*22d0*/  IMAD.SHL.U32 R5, R5, 0x2, RZ ;  /* 0x0000000205057824 */ /* 0x000fc600078e00ff */
[----:B------:R-:W-:Y:S02]  /*22e0*/  LOP3.LUT R4, R4, 0x2, RZ, 0xc0, !PT ;  /* 0x0000000204047812 */ /* 0x000fe400078ec0ff */
[----:B------:R-:W-:-:S03]  /*22f0*/  LOP3.LUT R5, R5, 0x2, RZ, 0xc0, !PT ;  /* 0x0000000205057812 */ /* 0x000fc600078ec0ff */
[----:B------:R-:W-:Y:S02]  /*2300*/  VIADD R4, R4, 0xffffffff ;  /* 0xffffffff04047836 */ /* 0x000fe40000000000 */
[----:B------:R-:W-:-:S05]  /*2310*/  VIADD R5, R5, 0xffffffff ;  /* 0xffffffff05057836 */ /* 0x000fca0000000000 */
[----:B------:R2:W-:Y:S02]  /*2320*/  STL.64 [R6], R4 ;  /* 0x0000000406007387 */ /* 0x0005e40000100a00 */
.L_x_22:
[----:B------:R-:W-:Y:S05]  /*2330*/  BRA.U UP1, `(.L_x_6) ;  /* 0x0000000101307547 */ /* 0x000fea000b800000 */
[----:B01----:R-:W-:-:S05]  /*2340*/  IMAD.MOV.U32 R7, RZ, RZ, 0x1 ;  /* 0x00000001ff077424 */ /* 0x003fca00078e00ff */
[CC--:B--2---:R-:W-:Y:S02]  /*2350*/  SHF.L.U32 R4, R7.reuse, R8.reuse, RZ ;  /* 0x0000000807047219 */ /* 0x0c4fe400000006ff */
[----:B------:R-:W-:Y:S02]  /*2360*/  SHF.L.U64.HI R7, R7, R8, RZ ;  /* 0x0000000807077219 */ /* 0x000fe400000102ff */
[----:B------:R-:W-:Y:S01]  /*2370*/  IADD3 R5, P0, PT, R4, R35, RZ ;  /* 0x0000002304057210 */ /* 0x000fe20007f1e0ff */
[----:B------:R-:W-:-:S04]  /*2380*/  VIADD R4, R8, 0x1 ;  /* 0x0000000108047836 */ /* 0x000fc80000000000 */
[----:B------:R-:W-:-:S05]  /*2390*/  IMAD.X R6, R7, 0x1, R34, P0 ;  /* 0x0000000107067824 */ /* 0x000fca00000e0622 */
[----:B------:R-:W-:Y:S01]  /*23a0*/  SHF.R.U64 R4, R5, R4, R6 ;  /* 0x0000000405047219 */ /* 0x000fe20000001206 */
[----:B------:R-:W-:-:S04]  /*23b0*/  IMAD R5, R8, 0x4, R31 ;  /* 0x0000000408057824 */ /* 0x000fc800078e021f */
[----:B------:R-:W-:-:S05]  /*23c0*/  IMAD.SHL.U32 R4, R4, 0x2, RZ ;  /* 0x0000000204047824 */ /* 0x000fca00078e00ff */
[----:B------:R-:W-:-:S05]  /*23d0*/  LOP3.LUT R4, R4, 0x2, RZ, 0xc0, !PT ;  /* 0x0000000204047812 */ /* 0x000fca00078ec0ff */
[----:B------:R-:W-:-:S05]  /*23e0*/  VIADD R4, R4, 0xffffffff ;  /* 0xffffffff04047836 */ /* 0x000fca0000000000 */
[----:B------:R4:W-:Y:S02]  /*23f0*/  STL [R5], R4 ;  /* 0x0000000405007387 */ /* 0x0009e40000100800 */
.L_x_6:
[----:B------:R-:W-:Y:S01]  /*2400*/  ISETP.GE.AND P1, PT, R32, 0x1, PT ;  /* 0x000000012000780c */ /* 0x000fe20003f26270 */
[----:B------:R-:W-:Y:S01]  /*2410*/  BSSY.RECONVERGENT B0, `(.L_x_23) ;  /* 0x00000b8000007945 */ /* 0x000fe20003800200 */
[----:B0-----:R-:W-:-:S11]  /*2420*/  IMAD.MOV.U32 R28, RZ, RZ, RZ ;  /* 0x000000ffff1c7224 */ /* 0x001fd600078e00ff */
[----:B------:R-:W-:Y:S05]  /*2430*/  @!P1 BRA `(.L_x_24) ;  /* 0x0000000800d49947 */ /* 0x000fea0003800000 */
[C---:B-12-4-:R-:W-:Y:S01]  /*2440*/  VIADD R4, R32.reuse, 0xffffffff ;  /* 0xffffffff20047836 */ /* 0x056fe20000000000 */
[----:B------:R-:W-:Y:S01]  /*2450*/  LOP3.LUT R29, R32, 0xf, RZ, 0xc0, !PT ;  /* 0x0000000f201d7812 */ /* 0x000fe200078ec0ff */
[----:B------:R-:W-:Y:S01]  /*2460*/  BSSY.RECONVERGENT B1, `(.L_x_25) ;  /* 0x0000050000017945 */ /* 0x000fe20003800200 */
[----:B------:R-:W-:Y:S02]  /*2470*/  IMAD.MOV.U32 R28, RZ, RZ, RZ ;  /* 0x000000ffff1c7224 */ /* 0x000fe400078e00ff */
[----:B------:R-:W-:Y:S01]  /*2480*/  ISETP.GE.U32.AND P0, PT, R4, 0xf, PT ;  /* 0x0000000f0400780c */ /* 0x000fe20003f06070 */
[----:B------:R-:W-:Y:S01]  /*2490*/  IMAD.MOV.U32 R38, RZ, RZ, RZ ;  /* 0x000000ffff267224 */ /* 0x000fe200078e00ff */
[----:B------:R-:W-:-:S11]  /*24a0*/  ISETP.NE.AND P2, PT, R29, RZ, PT ;  /* 0x000000ff1d00720c */ /* 0x000fd60003f45270 */
[----:B------:R-:W-:Y:S05]  /*24b0*/  @!P0 BRA `(.L_x_26) ;  /* 0x0000000400288947 */ /* 0x000fea0003800000 */
[----:B------:R-:W-:Y:S01]  /*24c0*/  LOP3.LUT R38, R32, 0x7ffffff0, RZ, 0xc0, !PT ;  /* 0x7ffffff020267812 */ /* 0x000fe200078ec0ff */
[----:B------:R-:W-:Y:S02]  /*24d0*/  IMAD.MOV.U32 R28, RZ, RZ, RZ ;  /* 0x000000ffff1c7224 */ /* 0x000fe400078e00ff */
[----:B------:R-:W-:-:S07]  /*24e0*/  IMAD.MOV.U32 R30, RZ, RZ, RZ ;  /* 0x000000ffff1e7224 */ /* 0x000fce00078e00ff */
.L_x_27:
[----:B------:R-:W-:-:S05]  /*24f0*/  IMAD R24, R30, 0x4, R1 ;  /* 0x000000041e187824 */ /* 0x000fca00078e0201 */
[----:B------:R-:W2:Y:S04]  /*2500*/  LDL.128 R16, [R24+0x4000] ;  /* 0x0040000018107983 */ /* 0x000ea80000100c00 */
[----:B------:R-:W4:Y:S04]  /*2510*/  LDL.128 R12, [R24] ;  /* 0x00000000180c7983 */ /* 0x000f280000100c00 */
[----:B---3--:R-:W3:Y:S04]  /*2520*/  LDL.128 R8, [R24+0x4010] ;  /* 0x0040100018087983 */ /* 0x008ee80000100c00 */
[----:B------:R-:W5:Y:S01]  /*2530*/  LDL.128 R4, [R24+0x10] ;  /* 0x0000100018047983 */ /* 0x000f620000100c00 */
[----:B--2---:R-:W-:-:S02]  /*2540*/  IABS R21, R16 ;  /* 0x0000001000157213 */ /* 0x004fc40000000000 */
[----:B----4-:R-:W-:Y:S02]  /*2550*/  IABS R12, R12 ;  /* 0x0000000c000c7213 */ /* 0x010fe40000000000 */
[----:B------:R-:W-:Y:S02]  /*2560*/  IABS R16, R13 ;  /* 0x0000000d00107213 */ /* 0x000fe40000000000 */
[----:B------:R-:W-:Y:S02]  /*2570*/  IADD3 R28, PT, PT, R21, R12, R28 ;  /* 0x0000000c151c7210 */ /* 0x000fe40007ffe01c */
[----:B------:R-:W-:Y:S01]  /*2580*/  IABS R13, R17 ;  /* 0x00000011000d7213 */ /* 0x000fe20000000000 */
[----:B------:R-:W-:Y:S01]  /*2590*/  IMAD.MOV.U32 R12, RZ, RZ, R16 ;  /* 0x000000ffff0c7224 */ /* 0x000fe200078e0010 */
[----:B------:R-:W-:Y:S02]  /*25a0*/  IABS R18, R18 ;  /* 0x0000001200127213 */ /* 0x000fe40000000000 */
[----:B------:R-:W-:-:S02]  /*25b0*/  IABS R20, R14 ;  /* 0x0000000e00147213 */ /* 0x000fc40000000000 */
[----:B------:R-:W-:Y:S01]  /*25c0*/  IADD3 R28, PT, PT, R13, R12, R28 ;  /* 0x0000000c0d1c7210 */ /* 0x000fe20007ffe01c */
[----:B------:R-:W-:Y:S01]  /*25d0*/  IMAD.MOV.U32 R13, RZ, RZ, R18 ;  /* 0x000000ffff0d7224 */ /* 0x000fe200078e0012 */
[----:B------:R-:W-:Y:S02]  /*25e0*/  IABS R19, R19 ;  /* 0x0000001300137213 */ /* 0x000fe40000000000 */
[----:B------:R-:W-:Y:S02]  /*25f0*/  IABS R12, R15 ;  /* 0x0000000f000c7213 */ /* 0x000fe40000000000 */
[----:B------:R-:W-:Y:S01]  /*2600*/  IADD3 R20, PT, PT, R13, R20, R28 ;  /* 0x000000140d147210 */ /* 0x000fe20007ffe01c */
[----:B------:R-:W-:Y:S02]  /*2610*/  IMAD.MOV.U32 R13, RZ, RZ, R19 ;  /* 0x000000ffff0d7224 */ /* 0x000fe400078e0013 */
[----:B------:R-:W2:Y:S03]  /*2620*/  LDL.128 R16, [R24+0x4020] ;  /* 0x0040200018107983 */ /* 0x000ea60000100c00 */
[----:B------:R-:W-:-:S02]  /*2630*/  IADD3 R20, PT, PT, R13, R12, R20 ;  /* 0x0000000c0d147210 */ /* 0x000fc40007ffe014 */
[----:B------:R-:W4:Y:S01]  /*2640*/  LDL.128 R12, [R24+0x20] ;  /* 0x00002000180c7983 */ /* 0x000f220000100c00 */
[----:B---3--:R-:W-:Y:S02]  /*2650*/  IABS R21, R8 ;  /* 0x0000000800157213 */ /* 0x008fe40000000000 */
[----:B-----5:R-:W-:Y:S02]  /*2660*/  IABS R4, R4 ;  /* 0x0000000400047213 */ /* 0x020fe40000000000 */
[----:B------:R-:W-:Y:S02]  /*2670*/  IABS R8, R5 ;  /* 0x0000000500087213 */ /* 0x000fe40000000000 */
[----:B------:R-:W-:Y:S02]  /*2680*/  IADD3 R20, PT, PT, R21, R4, R20 ;  /* 0x0000000415147210 */ /* 0x000fe40007ffe014 */
[----:B------:R-:W-:Y:S01]  /*2690*/  IABS R5, R9 ;  /* 0x0000000900057213 */ /* 0x000fe20000000000 */
[----:B------:R-:W-:-:S05]  /*26a0*/  IMAD.MOV.U32 R4, RZ, RZ, R8 ;  /* 0x000000ffff047224 */ /* 0x000fca00078e0008 */
[----:B------:R-:W-:Y:S02]  /*26b0*/  IADD3 R4, PT, PT, R5, R4, R20 ;  /* 0x0000000405047210 */ /* 0x000fe40007ffe014 */
[----:B------:R-:W3:Y:S04]  /*26c0*/  LDL.128 R20, [R24+0x30] ;  /* 0x0000300018147983 */ /* 0x000ee80000100c00 */
[----:B------:R-:W5:Y:S01]  /*26d0*/  LDL.128 R24, [R24+0x4030] ;  /* 0x0040300018187983 */ /* 0x000f620000100c00 */
[----:B------:R-:W-:Y:S02]  /*26e0*/  IABS R10, R10 ;  /* 0x0000000a000a7213 */ /* 0x000fe40000000000 */
[----:B------:R-:W-:-:S03]  /*26f0*/  IABS R6, R6 ;  /* 0x0000000600067213 */ /* 0x000fc60000000000 */
[----:B------:R-:W-:-:S05]  /*2700*/  IMAD.MOV.U32 R5, RZ, RZ, R10 ;  /* 0x000000ffff057224 */ /* 0x000fca00078e000a */
[----:B------:R-:W-:Y:S02]  /*2710*/  IADD3 R4, PT, PT, R5, R6, R4 ;  /* 0x0000000605047210 */ /* 0x000fe40007ffe004 */
[----:B------:R-:W-:Y:S02]  /*2720*/  IABS R6, R7 ;  /* 0x0000000700067213 */ /* 0x000fe40000000000 */
[----:B------:R-:W-:-:S04]  /*2730*/  IABS R5, R11 ;  /* 0x0000000b00057213 */ /* 0x000fc80000000000 */
[----:B------:R-:W-:Y:S01]  /*2740*/  IADD3 R4, PT, PT, R5, R6, R4 ;  /* 0x0000000605047210 */ /* 0x000fe20007ffe004 */
[----:B------:R-:W-:-:S05]  /*2750*/  VIADD R30, R30, 0x10 ;  /* 0x000000101e1e7836 */ /* 0x000fca0000000000 */
[----:B------:R-:W-:Y:S02]  /*2760*/  ISETP.NE.AND P0, PT, R30, R38, PT ;  /* 0x000000261e00720c */ /* 0x000fe40003f05270 */
[----:B--2---:R-:W-:Y:S02]  /*2770*/  IABS R5, R16 ;  /* 0x0000001000057213 */ /* 0x004fe40000000000 */
[----:B------:R-:W-:Y:S02]  /*2780*/  IABS R17, R17 ;  /* 0x0000001100117213 */ /* 0x000fe40000000000 */
[----:B----4-:R-:W-:Y:S02]  /*2790*/  IABS R6, R12 ;  /* 0x0000000c00067213 */ /* 0x010fe40000000000 */
[----:B------:R-:W-:Y:S02]  /*27a0*/  IABS R13, R13 ;  /* 0x0000000d000d7213 */ /* 0x000fe40000000000 */
[----:B------:R-:W-:Y:S01]  /*27b0*/  IADD3 R4, PT, PT, R5, R6, R4 ;  /* 0x0000000605047210 */ /* 0x000fe20007ffe004 */
[----:B------:R-:W-:Y:S01]  /*27c0*/  IMAD.MOV.U32 R5, RZ, RZ, R17 ;  /* 0x000000ffff057224 */ /* 0x000fe200078e0011 */
[----:B------:R-:W-:Y:S01]  /*27d0*/  IABS R14, R14 ;  /* 0x0000000e000e7213 */ /* 0x000fe20000000000 */
[----:B------:R-:W-:Y:S01]  /*27e0*/  IMAD.MOV.U32 R6, RZ, RZ, R13 ;  /* 0x000000ffff067224 */ /* 0x000fe200078e000d */
[----:B------:R-:W-:-:S02]  /*27f0*/  IABS R18, R18 ;  /* 0x0000001200127213 */ /* 0x000fc40000000000 */
[----:B------:R-:W-:Y:S02]  /*2800*/  IABS R15, R15 ;  /* 0x0000000f000f7213 */ /* 0x000fe40000000000 */
[----:B------:R-:W-:Y:S01]  /*2810*/  IADD3 R4, PT, PT, R5, R6, R4 ;  /* 0x0000000605047210 */ /* 0x000fe20007ffe004 */
[----:B------:R-:W-:Y:S01]  /*2820*/  IMAD.MOV.U32 R6, RZ, RZ, R14 ;  /* 0x000000ffff067224 */ /* 0x000fe200078e000e */
[----:B------:R-:W-:Y:S01]  /*2830*/  IABS R19, R19 ;  /* 0x0000001300137213 */ /* 0x000fe20000000000 */
[----:B------:R-:W-:-:S05]  /*2840*/  IMAD.MOV.U32 R5, RZ, RZ, R18 ;  /* 0x000000ffff057224 */ /* 0x000fca00078e0012 */
[----:B------:R-:W-:Y:S01]  /*2850*/  IADD3 R4, PT, PT, R5, R6, R4 ;  /* 0x0000000605047210 */ /* 0x000fe20007ffe004 */
[----:B------:R-:W-:Y:S02]  /*2860*/  IMAD.MOV.U32 R6, RZ, RZ, R15 ;  /* 0x000000ffff067224 */ /* 0x000fe400078e000f */
[----:B------:R-:W-:Y:S01]  /*2870*/  IMAD.MOV.U32 R5, RZ, RZ, R19 ;  /* 0x000000ffff057224 */ /* 0x000fe200078e0013 */
[----:B---3--:R-:W-:Y:S02]  /*2880*/  IABS R8, R20 ;  /* 0x0000001400087213 */ /* 0x008fe40000000000 */
[----:B-----5:R-:W-:Y:S02]  /*2890*/  IABS R7, R24 ;  /* 0x0000001800077213 */ /* 0x020fe40000000000 */
[----:B------:R-:W-:Y:S02]  /*28a0*/  IADD3 R4, PT, PT, R5, R6, R4 ;  /* 0x0000000605047210 */ /* 0x000fe40007ffe004 */
[----:B------:R-:W-:-:S02]  /*28b0*/  IABS R6, R21 ;  /* 0x0000001500067213 */ /* 0x000fc40000000000 */
[----:B------:R-:W-:Y:S02]  /*28c0*/  IABS R5, R25 ;  /* 0x0000001900057213 */ /* 0x000fe40000000000 */
[----:B------:R-:W-:Y:S02]  /*28d0*/  IADD3 R4, PT, PT, R7, R8, R4 ;  /* 0x0000000807047210 */ /* 0x000fe40007ffe004 */
[----:B------:R-:W-:Y:S02]  /*28e0*/  IABS R8, R22 ;  /* 0x0000001600087213 */ /* 0x000fe40000000000 */
[----:B------:R-:W-:Y:S02]  /*28f0*/  IABS R7, R26 ;  /* 0x0000001a00077213 */ /* 0x000fe40000000000 */
[----:B------:R-:W-:Y:S02]  /*2900*/  IADD3 R4, PT, PT, R5, R6, R4 ;  /* 0x0000000605047210 */ /* 0x000fe40007ffe004 */
[----:B------:R-:W-:-:S02]  /*2910*/  IABS R28, R23 ;  /* 0x00000017001c7213 */ /* 0x000fc40000000000 */
[----:B------:R-:W-:Y:S02]  /*2920*/  IABS R5, R27 ;  /* 0x0000001b00057213 */ /* 0x000fe40000000000 */
[----:B------:R-:W-:-:S04]  /*2930*/  IADD3 R4, PT, PT, R7, R8, R4 ;  /* 0x0000000807047210 */ /* 0x000fc80007ffe004 */
[----:B------:R-:W-:Y:S01]  /*2940*/  IADD3 R28, PT, PT, R5, R28, R4 ;  /* 0x0000001c051c7210 */ /* 0x000fe20007ffe004 */
[----:B------:R-:W-:Y:S06]  /*2950*/  @P0 BRA `(.L_x_27) ;  /* 0xfffffff800e40947 */ /* 0x000fec000383ffff */
.L_x_26:
[----:B------:R-:W-:Y:S05]  /*2960*/  BSYNC.RECONVERGENT B1 ;  /* 0x0000000000017941 */ /* 0x000fea0003800200 */
.L_x_25:
[----:B------:R-:W-:Y:S05]  /*2970*/  @!P2 BRA `(.L_x_24) ;  /* 0x000000040084a947 */ /* 0x000fea0003800000 */
[----:B------:R-:W-:Y:S01]  /*2980*/  ISETP.GE.U32.AND P0, PT, R29, 0x8, PT ;  /* 0x000000081d00780c */ /* 0x000fe20003f06070 */
[----:B------:R-:W-:Y:S01]  /*2990*/  BSSY.RECONVERGENT B1, `(.L_x_28) ;  /* 0x0000034000017945 */ /* 0x000fe20003800200 */
[----:B------:R-:W-:-:S04]  /*29a0*/  LOP3.LUT R21, R32, 0x7, RZ, 0xc0, !PT ;  /* 0x0000000720157812 */ /* 0x000fc800078ec0ff */
[----:B------:R-:W-:-:S07]  /*29b0*/  ISETP.NE.AND P2, PT, R21, RZ, PT ;  /* 0x000000ff1500720c */ /* 0x000fce0003f45270 */
[----:B------:R-:W-:Y:S06]  /*29c0*/  @!P0 BRA `(.L_x_29) ;  /* 0x0000000000c08947 */ /* 0x000fec0003800000 */
[----:B------:R-:W-:-:S05]  /*29d0*/  IMAD R16, R38, 0x4, R1 ;  /* 0x0000000426107824 */ /* 0x000fca00078e0201 */
[----:B------:R-:W2:Y:S04]  /*29e0*/  LDL R18, [R16+0x4000] ;  /* 0x0040000010127983 */ /* 0x000ea80000100800 */
[----:B------:R-:W4:Y:S04]  /*29f0*/  LDL R17, [R16] ;  /* 0x0000000010117983 */ /* 0x000f280000100800 */
[----:B------:R-:W5:Y:S04]  /*2a00*/  LDL R20, [R16+0x4004] ;  /* 0x0040040010147983 */ /* 0x000f680000100800 */
        /* <DEDUP_REMOVED lines=8> */
[----:B---3--:R-:W3:Y:S04]  /*2a90*/  LDL R8, [R16+0x14] ;  /* 0x0000140010087983 */ /* 0x008ee80000100800 */
[----:B------:R-:W3:Y:S04]  /*2aa0*/  LDL R4, [R16+0x4018] ;  /* 0x0040180010047983 */ /* 0x000ee80000100800 */
[----:B------:R-:W3:Y:S04]  /*2ab0*/  LDL R5, [R16+0x18] ;  /* 0x0000180010057983 */ /* 0x000ee80000100800 */
[----:B------:R-:W3:Y:S04]  /*2ac0*/  LDL R6, [R16+0x1c] ;  /* 0x00001c0010067983 */ /* 0x000ee80000100800 */
[----:B------:R-:W3:Y:S01]  /*2ad0*/  LDL R7, [R16+0x401c] ;  /* 0x00401c0010077983 */ /* 0x000ee20000100800 */
[----:B------:R-:W-:Y:S01]  /*2ae0*/  VIADD R38, R38, 0x8 ;  /* 0x0000000826267836 */ /* 0x000fe20000000000 */
[----:B--2---:R-:W-:-:S02]  /*2af0*/  IABS R18, R18 ;  /* 0x0000001200127213 */ /* 0x004fc40000000000 */
[----:B----4-:R-:W-:-:S03]  /*2b00*/  IABS R22, R17 ;  /* 0x0000001100167213 */ /* 0x010fc60000000000 */
[----:B------:R-:W-:Y:S01]  /*2b10*/  IMAD.MOV.U32 R17, RZ, RZ, R18 ;  /* 0x000000ffff117224 */ /* 0x000fe200078e0012 */
[----:B-----5:R-:W-:Y:S01]  /*2b20*/  IABS R20, R20 ;  /* 0x0000001400147213 */ /* 0x020fe20000000000 */
[----:B------:R-:W-:Y:S01]  /*2b30*/  IMAD.MOV.U32 R18, RZ, RZ, R22 ;  /* 0x000000ffff127224 */ /* 0x000fe200078e0016 */
[----:B------:R-:W-:-:S04]  /*2b40*/  IABS R19, R19 ;  /* 0x0000001300137213 */ /* 0x000fc80000000000 */
[----:B------:R-:W-:Y:S01]  /*2b50*/  IADD3 R28, PT, PT, R17, R18, R28 ;  /* 0x00000012111c7210 */ /* 0x000fe20007ffe01c */
[----:B------:R-:W-:Y:S01]  /*2b60*/  IMAD.MOV.U32 R17, RZ, RZ, R20 ;  /* 0x000000ffff117224 */ /* 0x000fe200078e0014 */
[----:B------:R-:W-:Y:S01]  /*2b70*/  IABS R15, R15 ;  /* 0x0000000f000f7213 */ /* 0x000fe20000000000 */
[----:B------:R-:W-:Y:S01]  /*2b80*/  IMAD.MOV.U32 R18, RZ, RZ, R19 ;  /* 0x000000ffff127224 */ /* 0x000fe200078e0013 */
[----:B------:R-:W-:-:S04]  /*2b90*/  IABS R14, R14 ;  /* 0x0000000e000e7213 */ /* 0x000fc80000000000 */
[----:B------:R-:W-:Y:S02]  /*2ba0*/  IADD3 R28, PT, PT, R17, R18, R28 ;  /* 0x00000012111c7210 */ /* 0x000fe40007ffe01c */
[----:B------:R-:W-:Y:S02]  /*2bb0*/  IABS R13, R13 ;  /* 0x0000000d000d7213 */ /* 0x000fe40000000000 */
[----:B------:R-:W-:Y:S02]  /*2bc0*/  IADD3 R28, PT, PT, R15, R14, R28 ;  /* 0x0000000e0f1c7210 */ /* 0x000fe40007ffe01c */
[----:B------:R-:W-:Y:S02]  /*2bd0*/  IABS R12, R12 ;  /* 0x0000000c000c7213 */ /* 0x000fe40000000000 */
[----:B------:R-:W-:Y:S02]  /*2be0*/  IABS R11, R11 ;  /* 0x0000000b000b7213 */ /* 0x000fe40000000000 */
[----:B------:R-:W-:-:S02]  /*2bf0*/  IADD3 R28, PT, PT, R13, R12, R28 ;  /* 0x0000000c0d1c7210 */ /* 0x000fc40007ffe01c */
[----:B------:R-:W-:Y:S02]  /*2c00*/  IABS R10, R10 ;  /* 0x0000000a000a7213 */ /* 0x000fe40000000000 */
[----:B------:R-:W-:Y:S02]  /*2c10*/  IABS R9, R9 ;  /* 0x0000000900097213 */ /* 0x000fe40000000000 */
[----:B------:R-:W-:Y:S02]  /*2c20*/  IADD3 R28, PT, PT, R11, R10, R28 ;  /* 0x0000000a0b1c7210 */ /* 0x000fe40007ffe01c */
[----:B---3--:R-:W-:-:S04]  /*2c30*/  IABS R8, R8 ;  /* 0x0000000800087213 */ /* 0x008fc80000000000 */
[----:B------:R-:W-:Y:S02]  /*2c40*/  IADD3 R28, PT, PT, R9, R8, R28 ;  /* 0x00000008091c7210 */ /* 0x000fe40007ffe01c */
[----:B------:R-:W-:Y:S02]  /*2c50*/  IABS R4, R4 ;  /* 0x0000000400047213 */ /* 0x000fe40000000000 */
[----:B------:R-:W-:-:S03]  /*2c60*/  IABS R8, R5 ;  /* 0x0000000500087213 */ /* 0x000fc60000000000 */
[----:B------:R-:W-:Y:S01]  /*2c70*/  IMAD.MOV.U32 R5, RZ, RZ, R4 ;  /* 0x000000ffff057224 */ /* 0x000fe200078e0004 */
[----:B------:R-:W-:Y:S01]  /*2c80*/  IABS R6, R6 ;  /* 0x0000000600067213 */ /* 0x000fe20000000000 */
[----:B------:R-:W-:Y:S01]  /*2c90*/  IMAD.MOV.U32 R4, RZ, RZ, R8 ;  /* 0x000000ffff047224 */ /* 0x000fe200078e0008 */
[----:B------:R-:W-:-:S04]  /*2ca0*/  IABS R7, R7 ;  /* 0x0000000700077213 */ /* 0x000fc80000000000 */
[----:B------:R-:W-:-:S04]  /*2cb0*/  IADD3 R28, PT, PT, R5, R4, R28 ;  /* 0x00000004051c7210 */ /* 0x000fc80007ffe01c */
[----:B------:R-:W-:-:S07]  /*2cc0*/  IADD3 R28, PT, PT, R7, R6, R28 ;  /* 0x00000006071c7210 */ /* 0x000fce0007ffe01c */
.L_x_29:
[----:B------:R-:W-:Y:S05]  /*2cd0*/  BSYNC.RECONVERGENT B1 ;  /* 0x0000000000017941 */ /* 0x000fea0003800200 */
.L_x_28:
[----:B------:R-:W-:Y:S05]  /*2ce0*/  @!P2 BRA `(.L_x_24) ;  /* 0x0000000000a8a947 */ /* 0x000fea0003800000 */
[----:B------:R-:W-:Y:S01]  /*2cf0*/  ISETP.GE.U32.AND P0, PT, R21, 0x4, PT ;  /* 0x000000041500780c */ /* 0x000fe20003f06070 */
[----:B------:R-:W-:Y:S01]  /*2d00*/  BSSY.RECONVERGENT B1, `(.L_x_30) ;  /* 0x000001b000017945 */ /* 0x000fe20003800200 */
[----:B------:R-:W-:-:S04]  /*2d10*/  LOP3.LUT R4, R32, 0x3, RZ, 0xc0, !PT ;  /* 0x0000000320047812 */ /* 0x000fc800078ec0ff */
[----:B------:R-:W-:-:S07]  /*2d20*/  ISETP.NE.AND P2, PT, R4, RZ, PT ;  /* 0x000000ff0400720c */ /* 0x000fce0003f45270 */
[----:B------:R-:W-:Y:S06]  /*2d30*/  @!P0 BRA `(.L_x_31) ;  /* 0x00000000005c8947 */ /* 0x000fec0003800000 */
[----:B---3--:R-:W-:-:S05]  /*2d40*/  IMAD R5, R38, 0x4, R1 ;  /* 0x0000000426057824 */ /* 0x008fca00078e0201 */
[----:B------:R-:W2:Y:S04]  /*2d50*/  LDL R7, [R5+0x4000] ;  /* 0x0040000005077983 */ /* 0x000ea80000100800 */
[----:B------:R-:W3:Y:S04]  /*2d60*/  LDL R6, [R5] ;  /* 0x0000000005067983 */ /* 0x000ee80000100800 */
[----:B------:R-:W4:Y:S04]  /*2d70*/  LDL R9, [R5+0x4004] ;  /* 0x0040040005097983 */ /* 0x000f280000100800 */
[----:B------:R-:W5:Y:S04]  /*2d80*/  LDL R8, [R5+0x4] ;  /* 0x0000040005087983 */ /* 0x000f680000100800 */
[----:B------:R-:W5:Y:S04]  /*2d90*/  LDL R11, [R5+0x4008] ;  /* 0x00400800050b7983 */ /* 0x000f680000100800 */
[----:B------:R-:W5:Y:S04]  /*2da0*/  LDL R10, [R5+0x8] ;  /* 0x00000800050a7983 */ /* 0x000f680000100800 */
[----:B------:R-:W5:Y:S04]  /*2db0*/  LDL R12, [R5+0xc] ;  /* 0x00000c00050c7983 */ /* 0x000f680000100800 */
[----:B------:R0:W5:Y:S01]  /*2dc0*/  LDL R13, [R5+0x400c] ;  /* 0x00400c00050d7983 */ /* 0x0001620000100800 */
[----:B------:R-:W-:Y:S01]  /*2dd0*/  VIADD R38, R38, 0x4 ;  /* 0x0000000426267836 */ /* 0x000fe20000000000 */
[----:B--2---:R-:W-:-:S02]  /*2de0*/  IABS R7, R7 ;  /* 0x0000000700077213 */ /* 0x004fc40000000000 */
[----:B---3--:R-:W-:Y:S02]  /*2df0*/  IABS R6, R6 ;  /* 0x0000000600067213 */ /* 0x008fe40000000000 */
[----:B----4-:R-:W-:Y:S02]  /*2e00*/  IABS R9, R9 ;  /* 0x0000000900097213 */ /* 0x010fe40000000000 */
[----:B------:R-:W-:Y:S02]  /*2e10*/  IADD3 R6, PT, PT, R7, R6, R28 ;  /* 0x0000000607067210 */ /* 0x000fe40007ffe01c */
[----:B-----5:R-:W-:Y:S01]  /*2e20*/  IABS R8, R8 ;  /* 0x0000000800087213 */ /* 0x020fe20000000000 */
[----:B------:R-:W-:Y:S01]  /*2e30*/  IMAD.MOV.U32 R7, RZ, RZ, R9 ;  /* 0x000000ffff077224 */ /* 0x000fe200078e0009 */
[----:B0-----:R-:W-:-:S04]  /*2e40*/  IABS R5, R11 ;  /* 0x0000000b00057213 */ /* 0x001fc80000000000 */
[----:B------:R-:W-:Y:S02]  /*2e50*/  IADD3 R6, PT, PT, R7, R8, R6 ;  /* 0x0000000807067210 */ /* 0x000fe40007ffe006 */
[----:B------:R-:W-:Y:S02]  /*2e60*/  IABS R7, R10 ;  /* 0x0000000a00077213 */ /* 0x000fe40000000000 */
[----:B------:R-:W-:Y:S02]  /*2e70*/  IABS R8, R12 ;  /* 0x0000000c00087213 */ /* 0x000fe40000000000 */
[----:B------:R-:W-:Y:S02]  /*2e80*/  IADD3 R5, PT, PT, R5, R7, R6 ;  /* 0x0000000705057210 */ /* 0x000fe40007ffe006 */
[----:B------:R-:W-:-:S04]  /*2e90*/  IABS R28, R13 ;  /* 0x0000000d001c7213 */ /* 0x000fc80000000000 */
[----:B------:R-:W-:-:S07]  /*2ea0*/  IADD3 R28, PT, PT, R28, R8, R5 ;  /* 0x000000081c1c7210 */ /* 0x000fce0007ffe005 */
.L_x_31:
[----:B------:R-:W-:Y:S05]  /*2eb0*/  BSYNC.RECONVERGENT B1 ;  /* 0x0000000000017941 */ /* 0x000fea0003800200 */
.L_x_30:
[----:B------:R-:W-:Y:S05]  /*2ec0*/  @!P2 BRA `(.L_x_24) ;  /* 0x000000000030a947 */ /* 0x000fea0003800000 */
[----:B---3--:R-:W-:-:S07]  /*2ed0*/  IMAD.MOV.U32 R5, RZ, RZ, RZ ;  /* 0x000000ffff057224 */ /* 0x008fce00078e00ff */
.L_x_32:
[----:B------:R-:W-:-:S05]  /*2ee0*/  IMAD R6, R38, 0x4, R1 ;  /* 0x0000000426067824 */ /* 0x000fca00078e0201 */
[----:B------:R-:W2:Y:S04]  /*2ef0*/  LDL R7, [R6] ;  /* 0x0000000006077983 */ /* 0x000ea80000100800 */
[----:B------:R-:W3:Y:S01]  /*2f00*/  LDL R8, [R6+0x4000] ;  /* 0x0040000006087983 */ /* 0x000ee20000100800 */
[----:B------:R-:W-:Y:S02]  /*2f10*/  VIADD R5, R5, 0x1 ;  /* 0x0000000105057836 */ /* 0x000fe40000000000 */
[----:B------:R-:W-:-:S03]  /*2f20*/  VIADD R38, R38, 0x1 ;  /* 0x0000000126267836 */ /* 0x000fc60000000000 */
[----:B------:R-:W-:Y:S02]  /*2f30*/  ISETP.NE.AND P0, PT, R5, R4, PT ;  /* 0x000000040500720c */ /* 0x000fe40003f05270 */
[----:B--2---:R-:W-:Y:S02]  /*2f40*/  IABS R9, R7 ;  /* 0x0000000700097213 */ /* 0x004fe40000000000 */
[----:B---3--:R-:W-:-:S03]  /*2f50*/  IABS R7, R8 ;  /* 0x0000000800077213 */ /* 0x008fc60000000000 */
[----:B------:R-:W-:-:S05]  /*2f60*/  IMAD.MOV.U32 R8, RZ, RZ, R9 ;  /* 0x000000ffff087224 */ /* 0x000fca00078e0009 */
[----:B------:R-:W-:Y:S01]  /*2f70*/  IADD3 R28, PT, PT, R7, R8, R28 ;  /* 0x00000008071c7210 */ /* 0x000fe20007ffe01c */
[----:B------:R-:W-:Y:S06]  /*2f80*/  @P0 BRA `(.L_x_32) ;  /* 0xfffffffc00d40947 */ /* 0x000fec000383ffff */
.L_x_24:
[----:B------:R-:W-:Y:S05]  /*2f90*/  BSYNC.RECONVERGENT B0 ;  /* 0x0000000000007941 */ /* 0x000fea0003800200 */
.L_x_23:
[----:B-1----:R-:W0:Y:S02]  /*2fa0*/  LDC R24, c[0x0][0x3a8] ;  /* 0x0000ea00ff187b82 */ /* 0x002e240000000800 */
[----:B0-----:R-:W-:-:S13]  /*2fb0*/  ISETP.GE.AND P2, PT, R24, 0x2, PT ;  /* 0x000000021800780c */ /* 0x001fda0003f46270 */
[----:B------:R-:W-:Y:S05]  /*2fc0*/  @!P2 BRA `(.L_x_33) ;  /* 0x00000004009ca947 */ /* 0x000fea0003800000 */
[----:B--2-4-:R-:W-:Y:S01]  /*2fd0*/  VIADD R4, R24, 0xfffffffe ;  /* 0xfffffffe18047836 */ /* 0x014fe20000000000 */
[----:B------:R-:W-:Y:S02]  /*2fe0*/  ULOP3.LUT UR6, UR5, 0xf, URZ, 0xc0, !UPT ;  /* 0x0000000f05067892 */ /* 0x000fe4000f8ec0ff */
[----:B------:R-:W-:Y:S01]  /*2ff0*/  IMAD.WIDE.U32 R20, R3, UR5, RZ ;  /* 0x0000000503147c25 */ /* 0x000fe2000f8e00ff */
[----:B------:R-:W-:Y:S01]  /*3000*/  UMOV UR4, URZ ;  /* 0x000000ff00047c82 */ /* 0x000fe20008000000 */
[----:B------:R-:W-:Y:S01]  /*3010*/  ISETP.GE.U32.AND P0, PT, R4, 0xf, PT ;  /* 0x0000000f0400780c */ /* 0x000fe20003f06070 */
[----:B------:R-:W-:Y:S01]  /*3020*/  UISETP.NE.AND UP0, UPT, UR6, URZ, UPT ;  /* 0x000000ff0600728c */ /* 0x000fe2000bf05270 */
[----:B------:R-:W-:Y:S02]  /*3030*/  VIADD R26, R21, UR4 ;  /* 0x00000004151a7c36 */ /* 0x000fe40008000000 */
[----:B------:R-:W-:-:S09]  /*3040*/  IMAD.MOV.U32 R25, RZ, RZ, RZ ;  /* 0x000000ffff197224 */ /* 0x000fd200078e00ff */
[----:B------:R-:W-:Y:S05]  /*3050*/  @!P0 BRA `(.L_x_34) ;  /* 0x0000000000808947 */ /* 0x000fea0003800000 */
[----:B------:R-:W-:Y:S01]  /*3060*/  ULOP3.LUT UR4, UR5, 0xfffffff0, URZ, 0xc0, !UPT ;  /* 0xfffffff005047892 */ /* 0x000fe2000f8ec0ff */
[----:B------:R-:W-:Y:S01]  /*3070*/  IMAD.MOV.U32 R30, RZ, RZ, RZ ;  /* 0x000000ffff1e7224 */ /* 0x000fe200078e00ff */
[----:B------:R-:W0:Y:S04]  /*3080*/  LDCU.64 UR10, c[0x0][0x3a0] ;  /* 0x00007400ff0a77ac */ /* 0x000e280008000a00 */
[----:B------:R-:W-:-:S07]  /*3090*/  IMAD.U32 R25, RZ, RZ, UR4 ;  /* 0x00000004ff197e24 */ /* 0x000fce000f8e00ff */
.L_x_35:
[C---:B-1----:R-:W-:Y:S01]  /*30a0*/  IADD3 R12, P0, PT, R30.reuse, R20, RZ ;  /* 0x000000141e0c7210 */ /* 0x042fe20007f1e0ff */
[----:B------:R-:W-:-:S04]  /*30b0*/  IMAD R27, R30, 0x4, R31 ;  /* 0x000000041e1b7824 */ /* 0x000fc800078e021f */
[----:B------:R-:W-:Y:S01]  /*30c0*/  IMAD.X R13, RZ, RZ, R26, P0 ;  /* 0x000000ffff0d7224 */ /* 0x000fe200000e061a */
[C---:B0-----:R-:W-:Y:S01]  /*30d0*/  LEA R22, P0, R12.reuse, UR10, 0x2 ;  /* 0x0000000a0c167c11 */ /* 0x041fe2000f8010ff */
[----:B---3--:R-:W2:Y:S03]  /*30e0*/  LDL.128 R4, [R27] ;  /* 0x000000001b047983 */ /* 0x008ea60000100c00 */
[----:B------:R-:W-:Y:S01]  /*30f0*/  LEA.HI.X R23, R12, UR11, R13, 0x2, P0 ;  /* 0x0000000b0c177c11 */ /* 0x000fe200080f140d */
[----:B------:R-:W3:Y:S04]  /*3100*/  LDL.128 R8, [R27+0x10] ;  /* 0x000010001b087983 */ /* 0x000ee80000100c00 */
[----:B------:R-:W4:Y:S04]  /*3110*/  LDL.128 R12, [R27+0x20] ;  /* 0x000020001b0c7983 */ /* 0x000f280000100c00 */
[----:B------:R-:W5:Y:S01]  /*3120*/  LDL.128 R16, [R27+0x30] ;  /* 0x000030001b107983 */ /* 0x000f620000100c00 */
[----:B------:R-:W-:-:S05]  /*3130*/  VIADD R30, R30, 0x10 ;  /* 0x000000101e1e7836 */ /* 0x000fca0000000000 */
[----:B------:R-:W-:Y:S01]  /*3140*/  ISETP.NE.AND P0, PT, R30, R25, PT ;  /* 0x000000191e00720c */ /* 0x000fe20003f05270 */
[----:B--2---:R1:W-:Y:S04]  /*3150*/  STG.E desc[UR8][R22.64], R4 ;  /* 0x0000000416007986 */ /* 0x0043e8000c101908 */
[----:B------:R1:W-:Y:S04]  /*3160*/  STG.E desc[UR8][R22.64+0x4], R5 ;  /* 0x0000040516007986 */ /* 0x0003e8000c101908 */
[----:B------:R1:W-:Y:S04]  /*3170*/  STG.E desc[UR8][R22.64+0x8], R6 ;  /* 0x0000080616007986 */ /* 0x0003e8000c101908 */
[----:B------:R1:W-:Y:S04]  /*3180*/  STG.E desc[UR8][R22.64+0xc], R7 ;  /* 0x00000c0716007986 */ /* 0x0003e8000c101908 */
[----:B---3--:R1:W-:Y:S04]  /*3190*/  STG.E desc[UR8][R22.64+0x10], R8 ;  /* 0x0000100816007986 */ /* 0x0083e8000c101908 */
[----:B------:R1:W-:Y:S04]  /*31a0*/  STG.E desc[UR8][R22.64+0x14], R9 ;  /* 0x0000140916007986 */ /* 0x0003e8000c101908 */
[----:B------:R1:W-:Y:S04]  /*31b0*/  STG.E desc[UR8][R22.64+0x18], R10 ;  /* 0x0000180a16007986 */ /* 0x0003e8000c101908 */
[----:B------:R1:W-:Y:S04]  /*31c0*/  STG.E desc[UR8][R22.64+0x1c], R11 ;  /* 0x00001c0b16007986 */ /* 0x0003e8000c101908 */
[----:B----4-:R1:W-:Y:S04]  /*31d0*/  STG.E desc[UR8][R22.64+0x20], R12 ;  /* 0x0000200c16007986 */ /* 0x0103e8000c101908 */
[----:B------:R1:W-:Y:S04]  /*31e0*/  STG.E desc[UR8][R22.64+0x24], R13 ;  /* 0x0000240d16007986 */ /* 0x0003e8000c101908 */
[----:B------:R1:W-:Y:S04]  /*31f0*/  STG.E desc[UR8][R22.64+0x28], R14 ;  /* 0x0000280e16007986 */ /* 0x0003e8000c101908 */
[----:B------:R1:W-:Y:S04]  /*3200*/  STG.E desc[UR8][R22.64+0x2c], R15 ;  /* 0x00002c0f16007986 */ /* 0x0003e8000c101908 */
[----:B-----5:R1:W-:Y:S04]  /*3210*/  STG.E desc[UR8][R22.64+0x30], R16 ;  /* 0x0000301016007986 */ /* 0x0203e8000c101908 */
[----:B------:R1:W-:Y:S04]  /*3220*/  STG.E desc[UR8][R22.64+0x34], R17 ;  /* 0x0000341116007986 */ /* 0x0003e8000c101908 */
[----:B------:R1:W-:Y:S04]  /*3230*/  STG.E desc[UR8][R22.64+0x38], R18 ;  /* 0x0000381216007986 */ /* 0x0003e8000c101908 */
[----:B------:R1:W-:Y:S01]  /*3240*/  STG.E desc[UR8][R22.64+0x3c], R19 ;  /* 0x00003c1316007986 */ /* 0x0003e2000c101908 */
[----:B------:R-:W-:Y:S05]  /*3250*/  @P0 BRA `(.L_x_35) ;  /* 0xfffffffc00900947 */ /* 0x000fea000383ffff */
.L_x_34:
[----:B------:R-:W-:Y:S05]  /*3260*/  BRA.U !UP0, `(.L_x_33) ;  /* 0x0000000108f47547 */ /* 0x000fea000b800000 */
[----:B------:R-:W-:Y:S02]  /*3270*/  UISETP.GE.U32.AND UP0, UPT, UR6, 0x8, UPT ;  /* 0x000000080600788c */ /* 0x000fe4000bf06070 */
[----:B------:R-:W-:-:S04]  /*3280*/  ULOP3.LUT UR4, UR5, 0x7, URZ, 0xc0, !UPT ;  /* 0x0000000705047892 */ /* 0x000fc8000f8ec0ff */
[----:B------:R-:W-:-:S03]  /*3290*/  UISETP.NE.AND UP1, UPT, UR4, URZ, UPT ;  /* 0x000000ff0400728c */ /* 0x000fc6000bf25270 */
[----:B------:R-:W-:Y:S08]  /*32a0*/  BRA.U !UP0, `(.L_x_36) ;  /* 0x00000001085c7547 */ /* 0x000ff0000b800000 */
[C---:B-1-3--:R-:W-:Y:S01]  /*32b0*/  IMAD R6, R25.reuse, 0x4, R31 ;  /* 0x0000000419067824 */ /* 0x04afe200078e021f */
[----:B------:R-:W0:Y:S04]  /*32c0*/  LDCU.64 UR6, c[0x0][0x3a0] ;  /* 0x00007400ff0677ac */ /* 0x000e280008000a00 */
[----:B------:R-:W2:Y:S04]  /*32d0*/  LDL R7, [R6] ;  /* 0x0000000006077983 */ /* 0x000ea80000100800 */
[----:B------:R-:W3:Y:S04]  /*32e0*/  LDL R9, [R6+0x4] ;  /* 0x0000040006097983 */ /* 0x000ee80000100800 */
[----:B------:R-:W4:Y:S04]  /*32f0*/  LDL R11, [R6+0x8] ;  /* 0x00000800060b7983 */ /* 0x000f280000100800 */
[----:B------:R-:W5:Y:S04]  /*3300*/  LDL R13, [R6+0xc] ;  /* 0x00000c00060d7983 */ /* 0x000f680000100800 */
[----:B------:R-:W5:Y:S04]  /*3310*/  LDL R15, [R6+0x10] ;  /* 0x00001000060f7983 */ /* 0x000f680000100800 */
[----:B------:R-:W5:Y:S04]  /*3320*/  LDL R17, [R6+0x14] ;  /* 0x0000140006117983 */ /* 0x000f680000100800 */
[----:B------:R-:W5:Y:S04]  /*3330*/  LDL R19, [R6+0x18] ;  /* 0x0000180006137983 */ /* 0x000f680000100800 */
[----:B------:R-:W5:Y:S01]  /*3340*/  LDL R23, [R6+0x1c] ;  /* 0x00001c0006177983 */ /* 0x000f620000100800 */
[C---:B------:R-:W-:Y:S01]  /*3350*/  IADD3 R5, P0, PT, R25.reuse, R20, RZ ;  /* 0x0000001419057210 */ /* 0x040fe20007f1e0ff */
[----:B------:R-:W-:-:S04]  /*3360*/  VIADD R25, R25, 0x8 ;  /* 0x0000000819197836 */ /* 0x000fc80000000000 */
[----:B------:R-:W-:Y:S01]  /*3370*/  IMAD.X R8, RZ, RZ, R26, P0 ;  /* 0x000000ffff087224 */ /* 0x000fe200000e061a */
[----:B0-----:R-:W-:-:S04]  /*3380*/  LEA R4, P0, R5, UR6, 0x2 ;  /* 0x0000000605047c11 */ /* 0x001fc8000f8010ff */
[----:B------:R-:W-:-:S05]  /*3390*/  LEA.HI.X R5, R5, UR7, R8, 0x2, P0 ;  /* 0x0000000705057c11 */ /* 0x000fca00080f1408 */
[----:B--2---:R0:W-:Y:S04]  /*33a0*/  STG.E desc[UR8][R4.64], R7 ;  /* 0x0000000704007986 */ /* 0x0041e8000c101908 */
[----:B---3--:R0:W-:Y:S04]  /*33b0*/  STG.E desc[UR8][R4.64+0x4], R9 ;  /* 0x0000040904007986 */ /* 0x0081e8000c101908 */
[----:B----4-:R0:W-:Y:S04]  /*33c0*/  STG.E desc[UR8][R4.64+0x8], R11 ;  /* 0x0000080b04007986 */ /* 0x0101e8000c101908 */
[----:B-----5:R0:W-:Y:S04]  /*33d0*/  STG.E desc[UR8][R4.64+0xc], R13 ;  /* 0x00000c0d04007986 */ /* 0x0201e8000c101908 */
[----:B------:R0:W-:Y:S04]  /*33e0*/  STG.E desc[UR8][R4.64+0x10], R15 ;  /* 0x0000100f04007986 */ /* 0x0001e8000c101908 */
[----:B------:R0:W-:Y:S04]  /*33f0*/  STG.E desc[UR8][R4.64+0x14], R17 ;  /* 0x0000141104007986 */ /* 0x0001e8000c101908 */
[----:B------:R0:W-:Y:S04]  /*3400*/  STG.E desc[UR8][R4.64+0x18], R19 ;  /* 0x0000181304007986 */ /* 0x0001e8000c101908 */
[----:B------:R0:W-:Y:S02]  /*3410*/  STG.E desc[UR8][R4.64+0x1c], R23 ;  /* 0x00001c1704007986 */ /* 0x0001e4000c101908 */
.L_x_36:
[----:B------:R-:W-:Y:S05]  /*3420*/  BRA.U !UP1, `(.L_x_33) ;  /* 0x0000000109847547 */ /* 0x000fea000b800000 */
[----:B------:R-:W-:Y:S02]  /*3430*/  UISETP.GE.U32.AND UP0, UPT, UR4, 0x4, UPT ;  /* 0x000000040400788c */ /* 0x000fe4000bf06070 */
[----:B------:R-:W-:-:S04]  /*3440*/  ULOP3.LUT UR6, UR5, 0x3, URZ, 0xc0, !UPT ;  /* 0x0000000305067892 */ /* 0x000fc8000f8ec0ff */
[----:B------:R-:W-:-:S03]  /*3450*/  UISETP.NE.AND UP1, UPT, UR6, URZ, UPT ;  /* 0x000000ff0600728c */ /* 0x000fc6000bf25270 */
[----:B------:R-:W-:Y:S08]  /*3460*/  BRA.U !UP0, `(.L_x_37) ;  /* 0x00000001083c7547 */ /* 0x000ff0000b800000 */
[C---:B-1-3--:R-:W-:Y:S01]  /*3470*/  IMAD R6, R25.reuse, 0x4, R31 ;  /* 0x0000000419067824 */ /* 0x04afe200078e021f */
[----:B------:R-:W1:Y:S04]  /*3480*/  LDCU.64 UR10, c[0x0][0x3a0] ;  /* 0x00007400ff0a77ac */ /* 0x000e680008000a00 */
[----:B0-----:R-:W2:Y:S04]  /*3490*/  LDL R7, [R6] ;  /* 0x0000000006077983 */ /* 0x001ea80000100800 */
[----:B------:R-:W3:Y:S04]  /*34a0*/  LDL R9, [R6+0x4] ;  /* 0x0000040006097983 */ /* 0x000ee80000100800 */
[----:B------:R-:W4:Y:S04]  /*34b0*/  LDL R11, [R6+0x8] ;  /* 0x00000800060b7983 */ /* 0x000f280000100800 */
[----:B------:R-:W5:Y:S01]  /*34c0*/  LDL R13, [R6+0xc] ;  /* 0x00000c00060d7983 */ /* 0x000f620000100800 */
[C---:B------:R-:W-:Y:S01]  /*34d0*/  IADD3 R5, P0, PT, R25.reuse, R20, RZ ;  /* 0x0000001419057210 */ /* 0x040fe20007f1e0ff */
[----:B------:R-:W-:-:S04]  /*34e0*/  VIADD R25, R25, 0x4 ;  /* 0x0000000419197836 */ /* 0x000fc80000000000 */
[----:B------:R-:W-:Y:S01]  /*34f0*/  IMAD.X R8, RZ, RZ, R26, P0 ;  /* 0x000000ffff087224 */ /* 0x000fe200000e061a */
[----:B-1----:R-:W-:-:S04]  /*3500*/  LEA R4, P0, R5, UR10, 0x2 ;  /* 0x0000000a05047c11 */ /* 0x002fc8000f8010ff */
[----:B------:R-:W-:-:S05]  /*3510*/  LEA.HI.X R5, R5, UR11, R8, 0x2, P0 ;  /* 0x0000000b05057c11 */ /* 0x000fca00080f1408 */
[----:B--2---:R2:W-:Y:S04]  /*3520*/  STG.E desc[UR8][R4.64], R7 ;  /* 0x0000000704007986 */ /* 0x0045e8000c101908 */
[----:B---3--:R2:W-:Y:S04]  /*3530*/  STG.E desc[UR8][R4.64+0x4], R9 ;  /* 0x0000040904007986 */ /* 0x0085e8000c101908 */
[----:B----4-:R2:W-:Y:S04]  /*3540*/  STG.E desc[UR8][R4.64+0x8], R11 ;  /* 0x0000080b04007986 */ /* 0x0105e8000c101908 */
[----:B-----5:R2:W-:Y:S02]  /*3550*/  STG.E desc[UR8][R4.64+0xc], R13 ;  /* 0x00000c0d04007986 */ /* 0x0205e4000c101908 */
.L_x_37:
[----:B------:R-:W-:Y:S05]  /*3560*/  BRA.U !UP1, `(.L_x_33) ;  /* 0x0000000109347547 */ /* 0x000fea000b800000 */
[----:B------:R-:W4:Y:S01]  /*3570*/  LDCU.64 UR10, c[0x0][0x3a0] ;  /* 0x00007400ff0a77ac */ /* 0x000f220008000a00 */
[----:B------:R-:W-:-:S05]  /*3580*/  UMOV UR4, URZ ;  /* 0x000000ff00047c82 */ /* 0x000fca0008000000 */
.L_x_38:
[----:B-1-3--:R-:W-:-:S05]  /*3590*/  IMAD R6, R25, 0x4, R31 ;  /* 0x0000000419067824 */ /* 0x00afca00078e021f */
[----:B0-2---:R-:W2:Y:S01]  /*35a0*/  LDL R7, [R6] ;  /* 0x0000000006077983 */ /* 0x005ea20000100800 */
[C---:B------:R-:W-:Y:S01]  /*35b0*/  IADD3 R5, P0, PT, R25.reuse, R20, RZ ;  /* 0x0000001419057210 */ /* 0x040fe20007f1e0ff */
[----:B------:R-:W-:Y:S01]  /*35c0*/  UIADD3 UR4, UPT, UPT, UR4, 0x1, URZ ;  /* 0x0000000104047890 */ /* 0x000fe2000fffe0ff */
[----:B------:R-:W-:-:S03]  /*35d0*/  VIADD R25, R25, 0x1 ;  /* 0x0000000119197836 */ /* 0x000fc60000000000 */
[----:B------:R-:W-:Y:S01]  /*35e0*/  IMAD.X R8, RZ, RZ, R26, P0 ;  /* 0x000000ffff087224 */ /* 0x000fe200000e061a */
[----:B----4-:R-:W-:Y:S01]  /*35f0*/  LEA R4, P0, R5, UR10, 0x2 ;  /* 0x0000000a05047c11 */ /* 0x010fe2000f8010ff */
[----:B------:R-:W-:-:S03]  /*3600*/  UISETP.NE.AND UP0, UPT, UR4, UR6, UPT ;  /* 0x000000060400728c */ /* 0x000fc6000bf05270 */
[----:B------:R-:W-:-:S05]  /*3610*/  LEA.HI.X R5, R5, UR11, R8, 0x2, P0 ;  /* 0x0000000b05057c11 */ /* 0x000fca00080f1408 */
[----:B--2---:R0:W-:Y:S01]  /*3620*/  STG.E desc[UR8][R4.64], R7 ;  /* 0x0000000704007986 */ /* 0x0041e2000c101908 */
[----:B------:R-:W-:Y:S05]  /*3630*/  BRA.U UP0, `(.L_x_38) ;  /* 0xfffffffd00d47547 */ /* 0x000fea000b83ffff */
.L_x_33:
[----:B------:R-:W-:Y:S01]  /*3640*/  IADD3 R30, P3, PT, R35, 0x1, RZ ;  /* 0x00000001231e7810 */ /* 0x000fe20007f7e0ff */
[----:B------:R-:W-:Y:S03]  /*3650*/  BSSY.RECONVERGENT B0, `(.L_x_39) ;  /* 0x0000438000007945 */ /* 0x000fe60003800200 */
[----:B------:R-:W-:Y:S01]  /*3660*/  ISETP.GT.U32.AND P0, PT, R30, R0, PT ;  /* 0x000000001e00720c */ /* 0x000fe20003f04070 */
[----:B------:R-:W-:-:S05]  /*3670*/  IMAD.X R29, RZ, RZ, R34, P3 ;  /* 0x000000ffff1d7224 */ /* 0x000fca00018e0622 */
[----:B------:R-:W-:-:S13]  /*3680*/  ISETP.GT.U32.AND.EX P0, PT, R29, R2, PT, P0 ;  /* 0x000000021d00720c */ /* 0x000fda0003f04100 */
[----:B------:R-:W-:Y:S05]  /*3690*/  @P0 BRA `(.L_x_40) ;  /* 0x0000004000cc0947 */ /* 0x000fea0003800000 */
[----:B------:R-:W-:Y:S05]  /*36a0*/  @!P2 BRA `(.L_x_41) ;  /* 0x0000003000b8a947 */ /* 0x000fea0003800000 */
[----:B------:R-:W5:Y:S01]  /*36b0*/  LDC.64 R36, c[0x0][0x380] ;  /* 0x0000e000ff247b82 */ /* 0x000f620000000a00 */
[C---:B012-4-:R-:W-:Y:S01]  /*36c0*/  VIADD R4, R24.reuse, 0xf ;  /* 0x0000000f18047836 */ /* 0x057fe20000000000 */
[----:B------:R-:W-:Y:S01]  /*36d0*/  USHF.R.S32.HI UR4, URZ, 0x1f, UR5 ;  /* 0x0000001fff047899 */ /* 0x000fe20008011405 */
[C---:B------:R-:W-:Y:S01]  /*36e0*/  VIADD R26, R24.reuse, 0x7 ;  /* 0x00000007181a7836 */ /* 0x040fe20000000000 */
[----:B------:R-:W-:Y:S01]  /*36f0*/  BSSY.RECONVERGENT B2, `(.L_x_42) ;  /* 0x0000328000027945 */ /* 0x000fe20003800200 */
[----:B------:R-:W-:Y:S01]  /*3700*/  VIADD R24, R24, 0xfffffffe ;  /* 0xfffffffe18187836 */ /* 0x000fe20000000000 */
[----:B------:R-:W-:Y:S01]  /*3710*/  LOP3.LUT R4, R4, 0xf, RZ, 0xc0, !PT ;  /* 0x0000000f04047812 */ /* 0x000fe200078ec0ff */
[----:B------:R-:W-:Y:S01]  /*3720*/  IMAD.WIDE.U32 R34, R3, UR5, RZ ;  /* 0x0000000503227c25 */ /* 0x000fe2000f8e00ff */
[----:B---3--:R-:W-:Y:S02]  /*3730*/  LOP3.LUT R5, R26, 0x7, RZ, 0xc0, !PT ;  /* 0x000000071a057812 */ /* 0x008fe400078ec0ff */
[----:B------:R-:W-:Y:S01]  /*3740*/  ISETP.GE.U32.AND P1, PT, R24, 0xf, PT ;  /* 0x0000000f1800780c */ /* 0x000fe20003f26070 */
[----:B------:R-:W-:Y:S01]  /*3750*/  VIADD R4, R4, 0xffffffff ;  /* 0xffffffff04047836 */ /* 0x000fe20000000000 */
[C---:B------:R-:W-:Y:S01]  /*3760*/  LOP3.LUT R23, R32.reuse, 0xf, RZ, 0xc0, !PT ;  /* 0x0000000f20177812 */ /* 0x040fe200078ec0ff */
[----:B------:R-:W-:Y:S01]  /*3770*/  VIADD R5, R5, 0xffffffff ;  /* 0xffffffff05057836 */ /* 0x000fe20000000000 */
[----:B------:R-:W-:Y:S01]  /*3780*/  LOP3.LUT R22, R32, 0x7, RZ, 0xc0, !PT ;  /* 0x0000000720167812 */ /* 0x000fe200078ec0ff */
[----:B------:R-:W-:Y:S01]  /*3790*/  IMAD R25, R3, UR4, RZ ;  /* 0x0000000403197c24 */ /* 0x000fe2000f8e02ff */
[----:B------:R-:W-:Y:S01]  /*37a0*/  ISETP.GE.U32.AND P2, PT, R4, 0x7, PT ;  /* 0x000000070400780c */ /* 0x000fe20003f46070 */
[C---:B------:R-:W-:Y:S01]  /*37b0*/  VIADD R24, R32.reuse, 0xffffffff ;  /* 0xffffffff20187836 */ /* 0x040fe20000000000 */
[----:B------:R-:W-:Y:S01]  /*37c0*/  ISETP.GE.U32.AND P3, PT, R5, 0x3, PT ;  /* 0x000000030500780c */ /* 0x000fe20003f66070 */
[----:B------:R-:W-:Y:S01]  /*37d0*/  IMAD.IADD R25, R35, 0x1, R25 ;  /* 0x0000000123197824 */ /* 0x000fe200078e0219 */
[----:B------:R-:W-:-:S02]  /*37e0*/  LOP3.LUT R21, R32, 0x7ffffff0, RZ, 0xc0, !PT ;  /* 0x7ffffff020157812 */ /* 0x000fc400078ec0ff */
[----:B------:R-:W-:Y:S02]  /*37f0*/  LOP3.LUT R20, R32, 0x3, RZ, 0xc0, !PT ;  /* 0x0000000320147812 */ /* 0x000fe400078ec0ff */
[----:B-----5:R-:W-:Y:S02]  /*3800*/  IADD3 R36, P0, PT, R36, 0x20, RZ ;  /* 0x0000002024247810 */ /* 0x020fe40007f1e0ff */
[----:B------:R-:W-:-:S03]  /*3810*/  LOP3.LUT R26, R26, 0x3, RZ, 0xc0, !PT ;  /* 0x000000031a1a7812 */ /* 0x000fc600078ec0ff */
[----:B------:R-:W-:-:S08]  /*3820*/  IMAD.X R37, RZ, RZ, R37, P0 ;  /* 0x000000ffff257224 */ /* 0x000fd000000e0625 */
.L_x_82:
[----:B01----:R-:W-:Y:S01]  /*3830*/  VIADD R4, R30, 0x1 ;  /* 0x000000011e047836 */ /* 0x003fe20000000000 */
[----:B------:R-:W-:Y:S01]  /*3840*/  BSSY.RECONVERGENT B1, `(.L_x_43) ;  /* 0x00002aa000017945 */ /* 0x000fe20003800200 */
[----:B------:R-:W-:-:S03]  /*3850*/  IMAD.MOV.U32 R12, RZ, RZ, RZ ;  /* 0x000000ffff0c7224 */ /* 0x000fc600078e00ff */
[----:B------:R-:W-:-:S13]  /*3860*/  LOP3.LUT P0, RZ, R4, 0x1, RZ, 0xc0, !PT ;  /* 0x0000000104ff7812 */ /* 0x000fda000780c0ff */
[----:B--234-:R-:W-:Y:S05]  /*3870*/  @!P0 BRA `(.L_x_44) ;  /* 0x0000000000408947 */ /* 0x01cfea0003800000 */
[----:B------:R-:W-:Y:S02]  /*3880*/  IMAD.MOV.U32 R9, RZ, RZ, 0x1 ;  /* 0x00000001ff097424 */ /* 0x000fe400078e00ff */
[----:B------:R-:W-:-:S07]  /*3890*/  IMAD.MOV.U32 R7, RZ, RZ, 0x2 ;  /* 0x00000002ff077424 */ /* 0x000fce00078e00ff */
.L_x_46:
[----:B------:R-:W-:-:S05]  /*38a0*/  VIADD R12, R12, 0x1 ;  /* 0x000000010c0c7836 */ /* 0x000fca0000000000 */
[----:B------:R-:W-:-:S13]  /*38b0*/  ISETP.NE.AND P0, PT, R12, UR5, PT ;  /* 0x000000050c007c0c */ /* 0x000fda000bf05270 */
[----:B------:R-:W-:Y:S05]  /*38c0*/  @!P0 BRA `(.L_x_45) ;  /* 0x0000001c00e48947 */ /* 0x000fea0003800000 */
[-C--:B------:R-:W-:Y:S02]  /*38d0*/  SHF.L.U32 R5, R9, R12.reuse, RZ ;  /* 0x0000000c09057219 */ /* 0x080fe400000006ff */
[-C--:B------:R-:W-:Y:S02]  /*38e0*/  SHF.L.U32 R4, R7, R12.reuse, RZ ;  /* 0x0000000c07047219 */ /* 0x080fe400000006ff */
[----:B------:R-:W-:Y:S02]  /*38f0*/  IADD3 R5, P4, PT, R30, R5, RZ ;  /* 0x000000051e057210 */ /* 0x000fe40007f9e0ff */
[----:B------:R-:W-:Y:S02]  /*3900*/  IADD3 R4, P5, PT, R4, -0x1, RZ ;  /* 0xffffffff04047810 */ /* 0x000fe40007fbe0ff */
[-C--:B------:R-:W-:Y:S02]  /*3910*/  SHF.L.U64.HI R8, R9, R12.reuse, RZ ;  /* 0x0000000c09087219 */ /* 0x080fe400000102ff */
[----:B------:R-:W-:-:S02]  /*3920*/  SHF.L.U64.HI R6, R7, R12, RZ ;  /* 0x0000000c07067219 */ /* 0x000fc400000102ff */
[----:B------:R-:W-:Y:S01]  /*3930*/  LOP3.LUT P0, RZ, R5, R4, RZ, 0xc0, !PT ;  /* 0x0000000405ff7212 */ /* 0x000fe2000780c0ff */
[----:B------:R-:W-:Y:S01]  /*3940*/  IMAD.X R5, R29, 0x1, R8, P4 ;  /* 0x000000011d057824 */ /* 0x000fe200020e0608 */
[----:B------:R-:W-:-:S04]  /*3950*/  IADD3.X R4, PT, PT, R6, -0x1, RZ, P5, !PT ;  /* 0xffffffff06047810 */ /* 0x000fc80002ffe4ff */
[----:B------:R-:W-:-:S13]  /*3960*/  LOP3.LUT P0, RZ, R5, R4, RZ, 0xc0, P0 ;  /* 0x0000000405ff7212 */ /* 0x000fda000000c0ff */
[----:B------:R-:W-:Y:S05]  /*3970*/  @P0 BRA `(.L_x_46) ;  /* 0xfffffffc00c80947 */ /* 0x000fea000383ffff */
.L_x_44:
[----:B------:R-:W-:-:S05]  /*3980*/  IMAD.U32 R4, R12, 0x4, R1 ;  /* 0x000000040c047824 */ /* 0x000fca00078e0001 */
[----:B------:R-:W2:Y:S02]  /*3990*/  LDL R6, [R4+0x8000] ;  /* 0x0080000004067983 */ /* 0x000ea40000100800 */
[----:B--2---:R-:W-:Y:S01]  /*39a0*/  IMAD.MOV R5, RZ, RZ, -R6 ;  /* 0x000000ffff057224 */ /* 0x004fe200078e0a06 */
[----:B------:R-:W-:-:S04]  /*39b0*/  ISETP.GE.AND P0, PT, R6, RZ, PT ;  /* 0x000000ff0600720c */ /* 0x000fc80003f06270 */
[----:B------:R0:W-:Y:S09]  /*39c0*/  STL [R4+0x8000], R5 ;  /* 0x0080000504007387 */ /* 0x0001f20000100800 */
[----:B------:R-:W-:Y:S05]  /*39d0*/  @!P0 BRA `(.L_x_47) ;  /* 0x0000000c00dc8947 */ /* 0x000fea0003800000 */
[----:B------:R-:W1:Y:S01]  /*39e0*/  LDCU UR4, c[0x0][0x3ac] ;  /* 0x00007580ff0477ac */ /* 0x000e620008000800 */
[----:B------:R-:W-:Y:S01]  /*39f0*/  IMAD.MOV.U32 R27, RZ, RZ, RZ ;  /* 0x000000ffff1b7224 */ /* 0x000fe200078e00ff */
[----:B-1----:R-:W-:-:S09]  /*3a00*/  UISETP.GT.AND UP0, UPT, UR4, URZ, UPT ;  /* 0x000000ff0400728c */ /* 0x002fd2000bf04270 */
[----:B------:R-:W-:Y:S05]  /*3a10*/  BRA.U !UP0, `(.L_x_48) ;  /* 0x0000002908307547 */ /* 0x000fea000b800000 */
[----:B------:R-:W-:Y:S01]  /*3a20*/  ISETP.GE.U32.AND P0, PT, R24, 0xf, PT ;  /* 0x0000000f1800780c */ /* 0x000fe20003f06070 */
[----:B------:R-:W-:Y:S01]  /*3a30*/  IMAD R12, R12, UR4, RZ ;  /* 0x000000040c0c7c24 */ /* 0x000fe2000f8e02ff */
[----:B------:R-:W-:Y:S01]  /*3a40*/  BSSY.RECONVERGENT B3, `(.L_x_49) ;  /* 0x0000053000037945 */ /* 0x000fe20003800200 */
[----:B------:R-:W-:-:S10]  /*3a50*/  IMAD.MOV.U32 R9, RZ, RZ, RZ ;  /* 0x000000ffff097224 */ /* 0x000fd400078e00ff */
[----:B------:R-:W-:Y:S05]  /*3a60*/  @!P0 BRA `(.L_x_50) ;  /* 0x0000000400408947 */ /* 0x000fea0003800000 */
[----:B0-----:R-:W-:Y:S01]  /*3a70*/  IMAD.WIDE.U32 R4, R12, 0x4, R36 ;  /* 0x000000040c047825 */ /* 0x001fe200078e0024 */
[----:B------:R-:W-:Y:S03]  /*3a80*/  BSSY.RECONVERGENT B4, `(.L_x_51) ;  /* 0x000004d000047945 */ /* 0x000fe60003800200 */
[----:B------:R-:W-:Y:S02]  /*3a90*/  IMAD.MOV R15, RZ, RZ, -R21 ;  /* 0x000000ffff0f7224 */ /* 0x000fe400078e0a15 */
[----:B------:R-:W-:Y:S02]  /*3aa0*/  IMAD.MOV.U32 R16, RZ, RZ, R4 ;  /* 0x000000ffff107224 */ /* 0x000fe400078e0004 */
[----:B------:R-:W-:Y:S02]  /*3ab0*/  IMAD.MOV.U32 R17, RZ, RZ, R5 ;  /* 0x000000ffff117224 */ /* 0x000fe400078e0005 */
[----:B------:R-:W-:-:S02]  /*3ac0*/  VIADD R13, R1, 0x4020 ;  /* 0x00004020010d7836 */ /* 0x000fc40000000000 */
[----:B------:R-:W-:-:S07]  /*3ad0*/  VIADD R14, R1, 0x20 ;  /* 0x00000020010e7836 */ /* 0x000fce0000000000 */
.L_x_52:
[----:B------:R-:W2:Y:S04]  /*3ae0*/  LDG.E R32, desc[UR8][R16.64+-0x20] ;  /* 0xffffe00810207981 */ /* 0x000ea8000c1e1900 */
[----:B------:R-:W3:Y:S04]  /*3af0*/  LDG.E R27, desc[UR8][R16.64+-0x1c] ;  /* 0xffffe408101b7981 */ /* 0x000ee8000c1e1900 */
[----:B------:R-:W4:Y:S04]  /*3b00*/  LDG.E R19, desc[UR8][R16.64+-0x18] ;  /* 0xffffe80810137981 */ /* 0x000f28000c1e1900 */
[----:B------:R-:W5:Y:S04]  /*3b10*/  LDG.E R18, desc[UR8][R16.64+-0x14] ;  /* 0xffffec0810127981 */ /* 0x000f68000c1e1900 */
[----:B------:R-:W2:Y:S04]  /*3b20*/  LDL.128 R8, [R13+-0x20] ;  /* 0xffffe0000d087983 */ /* 0x000ea80000100c00 */
[----:B------:R-:W5:Y:S01]  /*3b30*/  LDL.128 R4, [R14+-0x20] ;  /* 0xffffe0000e047983 */ /* 0x000f620000100c00 */
[----:B--2---:R-:W-:-:S02]  /*3b40*/  IMAD.IADD R8, R8, 0x1, -R32 ;  /* 0x0000000108087824 */ /* 0x004fc400078e0a20 */
[----:B---3--:R-:W-:Y:S02]  /*3b50*/  IMAD.IADD R9, R9, 0x1, -R27 ;  /* 0x0000000109097824 */ /* 0x008fe400078e0a1b */
[----:B----4-:R-:W-:Y:S02]  /*3b60*/  IMAD.IADD R10, R10, 0x1, -R19 ;  /* 0x000000010a0a7824 */ /* 0x010fe400078e0a13 */
[----:B-----5:R-:W-:Y:S02]  /*3b70*/  IMAD.IADD R11, R11, 0x1, -R18 ;  /* 0x000000010b0b7824 */ /* 0x020fe400078e0a12 */
[----:B------:R-:W-:Y:S02]  /*3b80*/  IMAD.IADD R4, R32, 0x1, R4 ;  /* 0x0000000120047824 */ /* 0x000fe400078e0204 */
[----:B------:R-:W-:Y:S01]  /*3b90*/  IMAD.IADD R5, R5, 0x1, R27 ;  /* 0x0000000105057824 */ /* 0x000fe200078e021b */
[----:B------:R-:W-:Y:S01]  /*3ba0*/  STL.128 [R13+-0x20], R8 ;  /* 0xffffe0080d007387 */ /* 0x000fe20000100c00 */
[----:B------:R-:W-:-:S02]  /*3bb0*/  IMAD.IADD R6, R6, 0x1, R19 ;  /* 0x0000000106067824 */ /* 0x000fc400078e0213 */
[----:B------:R-:W-:Y:S01]  /*3bc0*/  IMAD.IADD R7, R7, 0x1, R18 ;  /* 0x0000000107077824 */ /* 0x000fe200078e0212 */
[----:B------:R-:W2:Y:S04]  /*3bd0*/  LDG.E R32, desc[UR8][R16.64+-0x10] ;  /* 0xfffff00810207981 */ /* 0x000ea8000c1e1900 */
[----:B------:R0:W-:Y:S04]  /*3be0*/  STL.128 [R14+-0x20], R4 ;  /* 0xffffe0040e007387 */ /* 0x0001e80000100c00 */
[----:B------:R-:W3:Y:S04]  /*3bf0*/  LDG.E R19, desc[UR8][R16.64+-0xc] ;  /* 0xfffff40810137981 */ /* 0x000ee8000c1e1900 */
[----:B------:R-:W4:Y:S04]  /*3c00*/  LDG.E R27, desc[UR8][R16.64+-0x8] ;  /* 0xfffff808101b7981 */ /* 0x000f28000c1e1900 */
[----:B------:R-:W5:Y:S04]  /*3c10*/  LDG.E R18, desc[UR8][R16.64+-0x4] ;  /* 0xfffffc0810127981 */ /* 0x000f68000c1e1900 */
[----:B0-----:R-:W2:Y:S04]  /*3c20*/  LDL.128 R4, [R13+-0x10] ;  /* 0xfffff0000d047983 */ /* 0x001ea80000100c00 */
[----:B------:R-:W5:Y:S01]  /*3c30*/  LDL.128 R8, [R14+-0x10] ;  /* 0xfffff0000e087983 */ /* 0x000f620000100c00 */
[----:B--2---:R-:W-:-:S02]  /*3c40*/  IMAD.IADD R4, R4, 0x1, -R32 ;  /* 0x0000000104047824 */ /* 0x004fc400078e0a20 */
[----:B---3--:R-:W-:Y:S02]  /*3c50*/  IMAD.IADD R5, R5, 0x1, -R19 ;  /* 0x0000000105057824 */ /* 0x008fe400078e0a13 */
[----:B----4-:R-:W-:Y:S02]  /*3c60*/  IMAD.IADD R6, R6, 0x1, -R27 ;  /* 0x0000000106067824 */ /* 0x010fe400078e0a1b */
[----:B-----5:R-:W-:Y:S02]  /*3c70*/  IMAD.IADD R7, R7, 0x1, -R18 ;  /* 0x0000000107077824 */ /* 0x020fe400078e0a12 */
[----:B------:R-:W-:Y:S02]  /*3c80*/  IMAD.IADD R8, R32, 0x1, R8 ;  /* 0x0000000120087824 */ /* 0x000fe400078e0208 */
[----:B------:R-:W-:Y:S01]  /*3c90*/  IMAD.IADD R9, R9, 0x1, R19 ;  /* 0x0000000109097824 */ /* 0x000fe200078e0213 */
[----:B------:R0:W-:Y:S01]  /*3ca0*/  STL.128 [R13+-0x10], R4 ;  /* 0xfffff0040d007387 */ /* 0x0001e20000100c00 */
[----:B------:R-:W-:-:S02]  /*3cb0*/  IMAD.IADD R10, R10, 0x1, R27 ;  /* 0x000000010a0a7824 */ /* 0x000fc400078e021b */
[----:B------:R-:W-:Y:S01]  /*3cc0*/  IMAD.IADD R11, R11, 0x1, R18 ;  /* 0x000000010b0b7824 */ /* 0x000fe200078e0212 */
[----:B------:R-:W2:Y:S04]  /*3cd0*/  LDG.E R32, desc[UR8][R16.64] ;  /* 0x0000000810207981 */ /* 0x000ea8000c1e1900 */
[----:B------:R1:W-:Y:S04]  /*3ce0*/  STL.128 [R14+-0x10], R8 ;  /* 0xfffff0080e007387 */ /* 0x0003e80000100c00 */
[----:B------:R-:W3:Y:S04]  /*3cf0*/  LDG.E R19, desc[UR8][R16.64+0x4] ;  /* 0x0000040810137981 */ /* 0x000ee8000c1e1900 */
[----:B------:R-:W4:Y:S04]  /*3d00*/  LDG.E R27, desc[UR8][R16.64+0x8] ;  /* 0x00000808101b7981 */ /* 0x000f28000c1e1900 */
[----:B------:R-:W5:Y:S04]  /*3d10*/  LDG.E R18, desc[UR8][R16.64+0xc] ;  /* 0x00000c0810127981 */ /* 0x000f68000c1e1900 */
[----:B0-----:R-:W2:Y:S04]  /*3d20*/  LDL.128 R4, [R13] ;  /* 0x000000000d047983 */ /* 0x001ea80000100c00 */
[----:B-1----:R-:W5:Y:S01]  /*3d30*/  LDL.128 R8, [R14] ;  /* 0x000000000e087983 */ /* 0x002f620000100c00 */
[----:B------:R-:W-:-:S02]  /*3d40*/  VIADD R15, R15, 0x10 ;  /* 0x000000100f0f7836 */ /* 0x000fc40000000000 */
[----:B--2---:R-:W-:Y:S02]  /*3d50*/  IMAD.IADD R4, R4, 0x1, -R32 ;  /* 0x0000000104047824 */ /* 0x004fe400078e0a20 */
[----:B---3--:R-:W-:Y:S02]  /*3d60*/  IMAD.IADD R5, R5, 0x1, -R19 ;  /* 0x0000000105057824 */ /* 0x008fe400078e0a13 */
[----:B----4-:R-:W-:Y:S02]  /*3d70*/  IMAD.IADD R6, R6, 0x1, -R27 ;  /* 0x0000000106067824 */ /* 0x010fe400078e0a1b */
[----:B-----5:R-:W-:Y:S02]  /*3d80*/  IMAD.IADD R7, R7, 0x1, -R18 ;  /* 0x0000000107077824 */ /* 0x020fe400078e0a12 */
[----:B------:R-:W-:Y:S02]  /*3d90*/  IMAD.IADD R8, R32, 0x1, R8 ;  /* 0x0000000120087824 */ /* 0x000fe400078e0208 */
[----:B------:R-:W-:Y:S01]  /*3da0*/  IMAD.IADD R9, R9, 0x1, R19 ;  /* 0x0000000109097824 */ /* 0x000fe200078e0213 */
[----:B------:R0:W-:Y:S01]  /*3db0*/  STL.128 [R13], R4 ;  /* 0x000000040d007387 */ /* 0x0001e20000100c00 */
[----:B------:R-:W-:-:S02]  /*3dc0*/  IMAD.IADD R10, R10, 0x1, R27 ;  /* 0x000000010a0a7824 */ /* 0x000fc400078e021b */
[----:B------:R-:W-:Y:S01]  /*3dd0*/  IMAD.IADD R11, R11, 0x1, R18 ;  /* 0x000000010b0b7824 */ /* 0x000fe200078e0212 */
[----:B------:R-:W2:Y:S04]  /*3de0*/  LDG.E R32, desc[UR8][R16.64+0x10] ;  /* 0x0000100810207981 */ /* 0x000ea8000c1e1900 */
[----:B------:R1:W-:Y:S04]  /*3df0*/  STL.128 [R14], R8 ;  /* 0x000000080e007387 */ /* 0x0003e80000100c00 */
[----:B------:R-:W3:Y:S04]  /*3e00*/  LDG.E R19, desc[UR8][R16.64+0x14] ;  /* 0x0000140810137981 */ /* 0x000ee8000c1e1900 */
[----:B------:R-:W4:Y:S04]  /*3e10*/  LDG.E R27, desc[UR8][R16.64+0x18] ;  /* 0x00001808101b7981 */ /* 0x000f28000c1e1900 */
[----:B------:R5:W4:Y:S04]  /*3e20*/  LDG.E R18, desc[UR8][R16.64+0x1c] ;  /* 0x00001c0810127981 */ /* 0x000b28000c1e1900 */
[----:B0-----:R-:W2:Y:S04]  /*3e30*/  LDL.128 R4, [R13+0x10] ;  /* 0x000010000d047983 */ /* 0x001ea80000100c00 */
[----:B-1----:R-:W4:Y:S01]  /*3e40*/  LDL.128 R8, [R14+0x10] ;  /* 0x000010000e087983 */ /* 0x002f220000100c00 */
[----:B------:R-:W-:-:S02]  /*3e50*/  ISETP.NE.AND P0, PT, R15, RZ, PT ;  /* 0x000000ff0f00720c */ /* 0x000fc40003f05270 */
[----:B-----5:R-:W-:-:S05]  /*3e60*/  IADD3 R16, P4, PT, R16, 0x40, RZ ;  /* 0x0000004010107810 */ /* 0x020fca0007f9e0ff */
[----:B------:R-:W-:Y:S02]  /*3e70*/  IMAD.X R17, RZ, RZ, R17, P4 ;  /* 0x000000ffff117224 */ /* 0x000fe400020e0611 */
[----:B--2---:R-:W-:Y:S02]  /*3e80*/  IMAD.IADD R4, R4, 0x1, -R32 ;  /* 0x0000000104047824 */ /* 0x004fe400078e0a20 */
[----:B---3--:R-:W-:Y:S02]  /*3e90*/  IMAD.IADD R5, R5, 0x1, -R19 ;  /* 0x0000000105057824 */ /* 0x008fe400078e0a13 */
[----:B----4-:R-:W-:Y:S02]  /*3ea0*/  IMAD.IADD R6, R6, 0x1, -R27 ;  /* 0x0000000106067824 */ /* 0x010fe400078e0a1b */
[----:B------:R-:W-:Y:S02]  /*3eb0*/  IMAD.IADD R7, R7, 0x1, -R18 ;  /* 0x0000000107077824 */ /* 0x000fe400078e0a12 */
[----:B------:R-:W-:-:S02]  /*3ec0*/  IMAD.IADD R8, R32, 0x1, R8 ;  /* 0x0000000120087824 */ /* 0x000fc400078e0208 */
[----:B------:R-:W-:Y:S01]  /*3ed0*/  IMAD.IADD R9, R9, 0x1, R19 ;  /* 0x0000000109097824 */ /* 0x000fe200078e0213 */
[----:B------:R0:W-:Y:S01]  /*3ee0*/  STL.128 [R13+0x10], R4 ;  /* 0x000010040d007387 */ /* 0x0001e20000100c00 */
[----:B------:R-:W-:Y:S02]  /*3ef0*/  IMAD.IADD R10, R10, 0x1, R27 ;  /* 0x000000010a0a7824 */ /* 0x000fe400078e021b */
[----:B------:R-:W-:-:S05]  /*3f00*/  IMAD.IADD R11, R11, 0x1, R18 ;  /* 0x000000010b0b7824 */ /* 0x000fca00078e0212 */
[----:B------:R1:W-:Y:S01]  /*3f10*/  STL.128 [R14+0x10], R8 ;  /* 0x000010080e007387 */ /* 0x0003e20000100c00 */
[----:B0-----:R-:W-:Y:S02]  /*3f20*/  VIADD R13, R13, 0x40 ;  /* 0x000000400d0d7836 */ /* 0x001fe40000000000 */
[----:B-1----:R-:W-:Y:S01]  /*3f30*/  VIADD R14, R14, 0x40 ;  /* 0x000000400e0e7836 */ /* 0x002fe20000000000 */
[----:B------:R-:W-:Y:S06]  /*3f40*/  @P0 BRA `(.L_x_52) ;  /* 0xfffffff800e40947 */ /* 0x000fec000383ffff */
[----:B------:R-:W-:Y:S05]  /*3f50*/  BSYNC.RECONVERGENT B4 ;  /* 0x0000000000047941 */ /* 0x000fea0003800200 */
.L_x_51:
[----:B------:R-:W-:-:S07]  /*3f60*/  IMAD.MOV.U32 R9, RZ, RZ, R21 ;  /* 0x000000ffff097224 */ /* 0x000fce00078e0015 */
.L_x_50:
[----:B------:R-:W-:Y:S05]  /*3f70*/  BSYNC.RECONVERGENT B3 ;  /* 0x0000000000037941 */ /* 0x000fea0003800200 */
.L_x_49:
[----:B------:R-:W-:Y:S01]  /*3f80*/  ISETP.NE.AND P0, PT, R23, RZ, PT ;  /* 0x000000ff1700720c */ /* 0x000fe20003f05270 */
[----:B------:R-:W-:-:S12]  /*3f90*/  BSSY.RECONVERGENT B3, `(.L_x_53) ;  /* 0x000009a000037945 */ /* 0x000fd80003800200 */
[----:B------:R-:W-:Y:S05]  /*3fa0*/  @!P0 BRA `(.L_x_54) ;  /* 0x0000000800608947 */ /* 0x000fea0003800000 */
[----:B0-----:R-:W-:Y:S01]  /*3fb0*/  VIADD R4, R23, 0xffffffff ;  /* 0xffffffff17047836 */ /* 0x001fe20000000000 */
[----:B------:R-:W-:Y:S01]  /*3fc0*/  BSSY.RECONVERGENT B4, `(.L_x_55) ;  /* 0x0000046000047945 */ /* 0x000fe20003800200 */
[----:B------:R-:W-:-:S03]  /*3fd0*/  ISETP.NE.AND P0, PT, R22, RZ, PT ;  /* 0x000000ff1600720c */ /* 0x000fc60003f05270 */
[----:B------:R-:W-:-:S13]  /*3fe0*/  ISETP.GE.U32.AND P4, PT, R4, 0x7, PT ;  /* 0x000000070400780c */ /* 0x000fda0003f86070 */
[----:B------:R-:W-:Y:S05]  /*3ff0*/  @!P4 BRA `(.L_x_56) ;  /* 0x000000040008c947 */ /* 0x000fea0003800000 */
[----:B------:R-:W0:Y:S01]  /*4000*/  LDC.64 R4, c[0x0][0x380] ;  /* 0x0000e000ff047b82 */ /* 0x000e220000000a00 */
[----:B------:R-:W-:Y:S01]  /*4010*/  IMAD.IADD R7, R12, 0x1, R9 ;  /* 0x000000010c077824 */ /* 0x000fe200078e0209 */
[----:B------:R-:W1:Y:S01]  /*4020*/  LDCU.64 UR6, c[0x0][0x380] ;  /* 0x00007000ff0677ac */ /* 0x000e620008000a00 */
[----:B------:R-:W-:-:S05]  /*4030*/  IMAD R6, R9, 0x4, R1 ;  /* 0x0000000409067824 */ /* 0x000fca00078e0201 */
[----:B------:R-:W2:Y:S04]  /*4040*/  LDL R11, [R6+0x4000] ;  /* 0x00400000060b7983 */ /* 0x000ea80000100800 */
[----:B------:R-:W3:Y:S04]  /*4050*/  LDL R15, [R6] ;  /* 0x00000000060f7983 */ /* 0x000ee80000100800 */
[----:B------:R-:W4:Y:S04]  /*4060*/  LDL R13, [R6+0x4] ;  /* 0x00000400060d7983 */ /* 0x000f280000100800 */
[----:B------:R-:W5:Y:S01]  /*4070*/  LDL R10, [R6+0x4008] ;  /* 0x00400800060a7983 */ /* 0x000f620000100800 */
[----:B0-----:R-:W-:-:S03]  /*4080*/  IMAD.WIDE.U32 R4, R7, 0x4, R4 ;  /* 0x0000000407047825 */ /* 0x001fc600078e0004 */
[----:B------:R-:W5:Y:S04]  /*4090*/  LDL R17, [R6+0xc] ;  /* 0x00000c0006117983 */ /* 0x000f680000100800 */
[----:B------:R1:W2:Y:S01]  /*40a0*/  LDG.E R14, desc[UR8][R4.64] ;  /* 0x00000008040e7981 */ /* 0x0002a2000c1e1900 */
[----:B------:R-:W-:-:S03]  /*40b0*/  IADD3 R7, P4, PT, R12, R9, RZ ;  /* 0x000000090c077210 */ /* 0x000fc60007f9e0ff */
[----:B------:R-:W5:Y:S02]  /*40c0*/  LDL R18, [R6+0x4010] ;  /* 0x0040100006127983 */ /* 0x000f640000100800 */
[----:B------:R-:W-:Y:S01]  /*40d0*/  IMAD.X R8, RZ, RZ, RZ, P4 ;  /* 0x000000ffff087224 */ /* 0x000fe200020e06ff */
[----:B-1----:R-:W-:-:S04]  /*40e0*/  LEA R4, P4, R7, UR6, 0x2 ;  /* 0x0000000607047c11 */ /* 0x002fc8000f8810ff */
[----:B------:R-:W-:Y:S02]  /*40f0*/  LEA.HI.X R5, R7, UR7, R8, 0x2, P4 ;  /* 0x0000000707057c11 */ /* 0x000fe4000a0f1408 */
[----:B------:R-:W5:Y:S04]  /*4100*/  LDL R7, [R6+0x4004] ;  /* 0x0040040006077983 */ /* 0x000f680000100800 */
[----:B------:R-:W4:Y:S04]  /*4110*/  LDG.E R8, desc[UR8][R4.64+0x4] ;  /* 0x0000040804087981 */ /* 0x000f28000c1e1900 */
[----:B------:R-:W5:Y:S01]  /*4120*/  LDG.E R16, desc[UR8][R4.64+0xc] ;  /* 0x00000c0804107981 */ /* 0x000f62000c1e1900 */
[----:B--2---:R-:W-:-:S02]  /*4130*/  IMAD.IADD R19, R11, 0x1, -R14 ;  /* 0x000000010b137824 */ /* 0x004fc400078e0a0e */
[----:B---3--:R-:W-:Y:S01]  /*4140*/  IMAD.IADD R27, R14, 0x1, R15 ;  /* 0x000000010e1b7824 */ /* 0x008fe200078e020f */
[----:B------:R-:W2:Y:S04]  /*4150*/  LDG.E R11, desc[UR8][R4.64+0x8] ;  /* 0x00000808040b7981 */ /* 0x000ea8000c1e1900 */
[----:B------:R-:W3:Y:S04]  /*4160*/  LDL R15, [R6+0x400c] ;  /* 0x00400c00060f7983 */ /* 0x000ee80000100800 */
[----:B------:R-:W3:Y:S04]  /*4170*/  LDL R14, [R6+0x8] ;  /* 0x00000800060e7983 */ /* 0x000ee80000100800 */
[----:B------:R-:W-:Y:S01]  /*4180*/  STL [R6], R27 ;  /* 0x0000001b06007387 */ /* 0x000fe20000100800 */
[----:B----4-:R-:W-:-:S03]  /*4190*/  IMAD.IADD R39, R8, 0x1, R13 ;  /* 0x0000000108277824 */ /* 0x010fc600078e020d */
[----:B------:R-:W-:Y:S01]  /*41a0*/  STL [R6+0x4000], R19 ;  /* 0x0040001306007387 */ /* 0x000fe20000100800 */
[----:B-----5:R-:W-:Y:S02]  /*41b0*/  IMAD.IADD R33, R7, 0x1, -R8 ;  /* 0x0000000107217824 */ /* 0x020fe400078e0a08 */
[----:B------:R-:W-:Y:S01]  /*41c0*/  IMAD.IADD R17, R16, 0x1, R17 ;  /* 0x0000000110117824 */ /* 0x000fe200078e0211 */
[----:B------:R-:W4:Y:S04]  /*41d0*/  LDG.E R7, desc[UR8][R4.64+0x10] ;  /* 0x0000100804077981 */ /* 0x000f28000c1e1900 */
[----:B------:R-:W5:Y:S04]  /*41e0*/  LDG.E R8, desc[UR8][R4.64+0x18] ;  /* 0x0000180804087981 */ /* 0x000f68000c1e1900 */
[----:B------:R-:W5:Y:S04]  /*41f0*/  LDG.E R13, desc[UR8][R4.64+0x1c] ;  /* 0x00001c08040d7981 */ /* 0x000f68000c1e1900 */
[----:B------:R0:W-:Y:S04]  /*4200*/  STL [R6+0x4], R39 ;  /* 0x0000042706007387 */ /* 0x0001e80000100800 */
[----:B0-----:R-:W5:Y:S01]  /*4210*/  LDL R39, [R6+0x14] ;  /* 0x0000140006277983 */ /* 0x001f620000100800 */
[----:B--2---:R-:W-:-:S03]  /*4220*/  IMAD.IADD R41, R10, 0x1, -R11 ;  /* 0x000000010a297824 */ /* 0x004fc600078e0a0b */
[----:B------:R-:W5:Y:S01]  /*4230*/  LDG.E R10, desc[UR8][R4.64+0x14] ;  /* 0x00001408040a7981 */ /* 0x000f62000c1e1900 */
[----:B---3--:R-:W-:-:S03]  /*4240*/  IMAD.IADD R27, R15, 0x1, -R16 ;  /* 0x000000010f1b7824 */ /* 0x008fc600078e0a10 */
[----:B------:R-:W2:Y:S01]  /*4250*/  LDL R16, [R6+0x401c] ;  /* 0x00401c0006107983 */ /* 0x000ea20000100800 */
[----:B------:R-:W-:-:S03]  /*4260*/  IMAD.IADD R19, R11, 0x1, R14 ;  /* 0x000000010b137824 */ /* 0x000fc600078e020e */
[----:B------:R-:W3:Y:S04]  /*4270*/  LDL R14, [R6+0x10] ;  /* 0x00001000060e7983 */ /* 0x000ee80000100800 */
[----:B------:R-:W3:Y:S04]  /*4280*/  LDL R11, [R6+0x4014] ;  /* 0x00401400060b7983 */ /* 0x000ee80000100800 */
[----:B------:R-:W3:Y:S04]  /*4290*/  LDL R15, [R6+0x4018] ;  /* 0x00401800060f7983 */ /* 0x000ee80000100800 */
[----:B------:R-:W3:Y:S04]  /*42a0*/  LDL R5, [R6+0x18] ;  /* 0x0000180006057983 */ /* 0x000ee80000100800 */
[----:B------:R-:W3:Y:S04]  /*42b0*/  LDL R4, [R6+0x1c] ;  /* 0x00001c0006047983 */ /* 0x000ee80000100800 */
[----:B------:R4:W-:Y:S04]  /*42c0*/  STL [R6+0x4004], R33 ;  /* 0x0040042106007387 */ /* 0x0009e80000100800 */
[----:B------:R2:W-:Y:S01]  /*42d0*/  STL [R6+0xc], R17 ;  /* 0x00000c1106007387 */ /* 0x0005e20000100800 */
[----:B----4-:R-:W-:-:S03]  /*42e0*/  IMAD.IADD R33, R18, 0x1, -R7 ;  /* 0x0000000112217824 */ /* 0x010fc600078e0a07 */
[----:B------:R0:W-:Y:S04]  /*42f0*/  STL [R6+0x4008], R41 ;  /* 0x0040082906007387 */ /* 0x0001e80000100800 */
[----:B------:R0:W-:Y:S04]  /*4300*/  STL [R6+0x8], R19 ;  /* 0x0000081306007387 */ /* 0x0001e80000100800 */
[----:B------:R0:W-:Y:S04]  /*4310*/  STL [R6+0x400c], R27 ;  /* 0x00400c1b06007387 */ /* 0x0001e80000100800 */
[----:B------:R0:W-:Y:S01]  /*4320*/  STL [R6+0x4010], R33 ;  /* 0x0040102106007387 */ /* 0x0001e20000100800 */
[----:B------:R-:W-:-:S02]  /*4330*/  VIADD R9, R9, 0x8 ;  /* 0x0000000809097836 */ /* 0x000fc40000000000 */
[----:B-----5:R-:W-:Y:S02]  /*4340*/  IMAD.IADD R39, R10, 0x1, R39 ;  /* 0x000000010a277824 */ /* 0x020fe400078e0227 */
[----:B--2---:R-:W-:Y:S02]  /*4350*/  IMAD.IADD R17, R16, 0x1, -R13 ;  /* 0x0000000110117824 */ /* 0x004fe400078e0a0d */
[----:B---3--:R-:W-:Y:S02]  /*4360*/  IMAD.IADD R7, R7, 0x1, R14 ;  /* 0x0000000107077824 */ /* 0x008fe400078e020e */
[----:B------:R-:W-:Y:S02]  /*4370*/  IMAD.IADD R11, R11, 0x1, -R10 ;  /* 0x000000010b0b7824 */ /* 0x000fe400078e0a0a */
[----:B------:R-:W-:Y:S02]  /*4380*/  IMAD.IADD R15, R15, 0x1, -R8 ;  /* 0x000000010f0f7824 */ /* 0x000fe400078e0a08 */
[----:B------:R-:W-:-:S02]  /*4390*/  IMAD.IADD R5, R8, 0x1, R5 ;  /* 0x0000000108057824 */ /* 0x000fc400078e0205 */
[----:B------:R-:W-:Y:S01]  /*43a0*/  IMAD.IADD R13, R13, 0x1, R4 ;  /* 0x000000010d0d7824 */ /* 0x000fe200078e0204 */
[----:B------:R0:W-:Y:S04]  /*43b0*/  STL [R6+0x10], R7 ;  /* 0x0000100706007387 */ /* 0x0001e80000100800 */
[----:B------:R0:W-:Y:S04]  /*43c0*/  STL [R6+0x4014], R11 ;  /* 0x0040140b06007387 */ /* 0x0001e80000100800 */
[----:B------:R0:W-:Y:S04]  /*43d0*/  STL [R6+0x14], R39 ;  /* 0x0000142706007387 */ /* 0x0001e80000100800 */
[----:B------:R0:W-:Y:S04]  /*43e0*/  STL [R6+0x4018], R15 ;  /* 0x0040180f06007387 */ /* 0x0001e80000100800 */
[----:B------:R0:W-:Y:S04]  /*43f0*/  STL [R6+0x18], R5 ;  /* 0x0000180506007387 */ /* 0x0001e80000100800 */
[----:B------:R0:W-:Y:S04]  /*4400*/  STL [R6+0x401c], R17 ;  /* 0x00401c1106007387 */ /* 0x0001e80000100800 */
[----:B------:R0:W-:Y:S02]  /*4410*/  STL [R6+0x1c], R13 ;  /* 0x00001c0d06007387 */ /* 0x0001e40000100800 */
.L_x_56:
[----:B------:R-:W-:Y:S05]  /*4420*/  BSYNC.RECONVERGENT B4 ;  /* 0x0000000000047941 */ /* 0x000fea0003800200 */
.L_x_55:
[----:B------:R-:W-:Y:S05]  /*4430*/  @!P0 BRA `(.L_x_54) ;  /* 0x00000004003c8947 */ /* 0x000fea0003800000 */
[----:B------:R-:W-:Y:S01]  /*4440*/  VIADD R4, R22, 0xffffffff ;  /* 0xffffffff16047836 */ /* 0x000fe20000000000 */
[----:B------:R-:W-:Y:S01]  /*4450*/  BSSY.RECONVERGENT B4, `(.L_x_57) ;  /* 0x000002a000047945 */ /* 0x000fe20003800200 */
[----:B------:R-:W-:-:S03]  /*4460*/  ISETP.NE.AND P0, PT, R20, RZ, PT ;  /* 0x000000ff1400720c */ /* 0x000fc60003f05270 */
[----:B------:R-:W-:-:S13]  /*4470*/  ISETP.GE.U32.AND P4, PT, R4, 0x3, PT ;  /* 0x000000030400780c */ /* 0x000fda0003f86070 */
[----:B------:R-:W-:Y:S05]  /*4480*/  @!P4 BRA `(.L_x_58) ;  /* 0x000000000098c947 */ /* 0x000fea0003800000 */
[----:B0-----:R-:W0:Y:S01]  /*4490*/  LDC.64 R6, c[0x0][0x380] ;  /* 0x0000e000ff067b82 */ /* 0x001e220000000a00 */
[----:B------:R-:W1:Y:S01]  /*44a0*/  LDCU.64 UR6, c[0x0][0x380] ;  /* 0x00007000ff0677ac */ /* 0x000e620008000a00 */
[C---:B------:R-:W-:Y:S01]  /*44b0*/  IADD3 R10, P4, PT, R12.reuse, R9, RZ ;  /* 0x000000090c0a7210 */ /* 0x040fe20007f9e0ff */
[----:B------:R-:W-:Y:S02]  /*44c0*/  IMAD.IADD R5, R12, 0x1, R9 ;  /* 0x000000010c057824 */ /* 0x000fe400078e0209 */
[----:B------:R-:W-:Y:S02]  /*44d0*/  IMAD R8, R9, 0x4, R1 ;  /* 0x0000000409087824 */ /* 0x000fe400078e0201 */
[----:B------:R-:W-:-:S03]  /*44e0*/  IMAD.X R11, RZ, RZ, RZ, P4 ;  /* 0x000000ffff0b7224 */ /* 0x000fc600020e06ff */
[----:B------:R-:W2:Y:S04]  /*44f0*/  LDL R18, [R8+0x4004] ;  /* 0x0040040008127983 */ /* 0x000ea80000100800 */
[----:B------:R-:W3:Y:S04]  /*4500*/  LDL R16, [R8+0x4000] ;  /* 0x0040000008107983 */ /* 0x000ee80000100800 */
[----:B------:R-:W4:Y:S01]  /*4510*/  LDL R27, [R8] ;  /* 0x00000000081b7983 */ /* 0x000f220000100800 */
[----:B-1----:R-:W-:-:S03]  /*4520*/  LEA R4, P4, R10, UR6, 0x2 ;  /* 0x000000060a047c11 */ /* 0x002fc6000f8810ff */
[----:B------:R-:W5:Y:S01]  /*4530*/  LDL R32, [R8+0x4] ;  /* 0x0000040008207983 */ /* 0x000f620000100800 */
[----:B0-----:R-:W-:Y:S01]  /*4540*/  IMAD.WIDE.U32 R6, R5, 0x4, R6 ;  /* 0x0000000405067825 */ /* 0x001fe200078e0006 */
[----:B------:R-:W-:Y:S02]  /*4550*/  LEA.HI.X R5, R10, UR7, R11, 0x2, P4 ;  /* 0x000000070a057c11 */ /* 0x000fe4000a0f140b */
[----:B------:R-:W4:Y:S04]  /*4560*/  LDL R19, [R8+0x4008] ;  /* 0x0040080008137983 */ /* 0x000f280000100800 */
[----:B------:R-:W2:Y:S04]  /*4570*/  LDG.E R11, desc[UR8][R4.64+0x4] ;  /* 0x00000408040b7981 */ /* 0x000ea8000c1e1900 */
[----:B------:R-:W3:Y:S04]  /*4580*/  LDG.E R6, desc[UR8][R6.64] ;  /* 0x0000000806067981 */ /* 0x000ee8000c1e1900 */
[----:B------:R-:W4:Y:S04]  /*4590*/  LDG.E R10, desc[UR8][R4.64+0x8] ;  /* 0x00000808040a7981 */ /* 0x000f28000c1e1900 */
[----:B------:R-:W4:Y:S04]  /*45a0*/  LDG.E R15, desc[UR8][R4.64+0xc] ;  /* 0x00000c08040f7981 */ /* 0x000f28000c1e1900 */
[----:B------:R-:W4:Y:S04]  /*45b0*/  LDL R17, [R8+0x8] ;  /* 0x0000080008117983 */ /* 0x000f280000100800 */
[----:B------:R-:W4:Y:S04]  /*45c0*/  LDL R14, [R8+0x400c] ;  /* 0x00400c00080e7983 */ /* 0x000f280000100800 */
[----:B------:R-:W4:Y:S01]  /*45d0*/  LDL R13, [R8+0xc] ;  /* 0x00000c00080d7983 */ /* 0x000f220000100800 */
[----:B------:R-:W-:-:S02]  /*45e0*/  VIADD R9, R9, 0x4 ;  /* 0x0000000409097836 */ /* 0x000fc40000000000 */
[----:B--2---:R-:W-:Y:S02]  /*45f0*/  IMAD.IADD R33, R18, 0x1, -R11 ;  /* 0x0000000112217824 */ /* 0x004fe400078e0a0b */
[----:B-----5:R-:W-:Y:S02]  /*4600*/  IMAD.IADD R11, R11, 0x1, R32 ;  /* 0x000000010b0b7824 */ /* 0x020fe400078e0220 */
[----:B---3--:R-:W-:Y:S02]  /*4610*/  IMAD.IADD R7, R16, 0x1, -R6 ;  /* 0x0000000110077824 */ /* 0x008fe400078e0a06 */
[----:B----4-:R-:W-:Y:S02]  /*4620*/  IMAD.IADD R27, R6, 0x1, R27 ;  /* 0x00000001061b7824 */ /* 0x010fe400078e021b */
[----:B------:R-:W-:Y:S01]  /*4630*/  IMAD.IADD R19, R19, 0x1, -R10 ;  /* 0x0000000113137824 */ /* 0x000fe200078e0a0a */
[----:B------:R1:W-:Y:S01]  /*4640*/  STL [R8+0x4000], R7 ;  /* 0x0040000708007387 */ /* 0x0003e20000100800 */
[----:B------:R-:W-:-:S02]  /*4650*/  IMAD.IADD R17, R10, 0x1, R17 ;  /* 0x000000010a117824 */ /* 0x000fc400078e0211 */
[----:B------:R-:W-:Y:S02]  /*4660*/  IMAD.IADD R5, R14, 0x1, -R15 ;  /* 0x000000010e057824 */ /* 0x000fe400078e0a0f */
[----:B------:R-:W-:Y:S01]  /*4670*/  IMAD.IADD R13, R15, 0x1, R13 ;  /* 0x000000010f0d7824 */ /* 0x000fe200078e020d */
[----:B------:R1:W-:Y:S04]  /*4680*/  STL [R8], R27 ;  /* 0x0000001b08007387 */ /* 0x0003e80000100800 */
[----:B------:R1:W-:Y:S04]  /*4690*/  STL [R8+0x4004], R33 ;  /* 0x0040042108007387 */ /* 0x0003e80000100800 */
[----:B------:R1:W-:Y:S04]  /*46a0*/  STL [R8+0x4], R11 ;  /* 0x0000040b08007387 */ /* 0x0003e80000100800 */
[----:B------:R1:W-:Y:S04]  /*46b0*/  STL [R8+0x4008], R19 ;  /* 0x0040081308007387 */ /* 0x0003e80000100800 */
[----:B------:R1:W-:Y:S04]  /*46c0*/  STL [R8+0x8], R17 ;  /* 0x0000081108007387 */ /* 0x0003e80000100800 */
[----:B------:R1:W-:Y:S04]  /*46d0*/  STL [R8+0x400c], R5 ;  /* 0x00400c0508007387 */ /* 0x0003e80000100800 */
[----:B------:R1:W-:Y:S02]  /*46e0*/  STL [R8+0xc], R13 ;  /* 0x00000c0d08007387 */ /* 0x0003e40000100800 */
.L_x_58:
[----:B------:R-:W-:Y:S05]  /*46f0*/  BSYNC.RECONVERGENT B4 ;  /* 0x0000000000047941 */ /* 0x000fea0003800200 */
.L_x_57:
[----:B------:R-:W-:Y:S05]  /*4700*/  @!P0 BRA `(.L_x_54) ;  /* 0x0000000000888947 */ /* 0x000fea0003800000 */
[----:B01----:R-:W0:Y:S01]  /*4710*/  LDC.64 R4, c[0x0][0x380] ;  /* 0x0000e000ff047b82 */ /* 0x003e220000000a00 */
[----:B------:R-:W-:Y:S02]  /*4720*/  IMAD.IADD R7, R12, 0x1, R9 ;  /* 0x000000010c077824 */ /* 0x000fe400078e0209 */
[----:B------:R-:W-:-:S05]  /*4730*/  IMAD R6, R9, 0x4, R1 ;  /* 0x0000000409067824 */ /* 0x000fca00078e0201 */
[----:B------:R-:W2:Y:S01]  /*4740*/  LDL R11, [R6] ;  /* 0x00000000060b7983 */ /* 0x000ea20000100800 */
[----:B0-----:R-:W-:-:S03]  /*4750*/  IMAD.WIDE.U32 R4, R7, 0x4, R4 ;  /* 0x0000000407047825 */ /* 0x001fc600078e0004 */
[----:B------:R-:W3:Y:S04]  /*4760*/  LDL R7, [R6+0x4000] ;  /* 0x0040000006077983 */ /* 0x000ee80000100800 */
[----:B------:R-:W3:Y:S01]  /*4770*/  LDG.E R4, desc[UR8][R4.64] ;  /* 0x0000000804047981 */ /* 0x000ee2000c1e1900 */
[----:B------:R-:W-:Y:S01]  /*4780*/  ISETP.NE.AND P0, PT, R20, 0x1, PT ;  /* 0x000000011400780c */ /* 0x000fe20003f05270 */
[----:B---3--:R-:W-:Y:S02]  /*4790*/  IMAD.IADD R7, R7, 0x1, -R4 ;  /* 0x0000000107077824 */ /* 0x008fe400078e0a04 */
[----:B--2---:R-:W-:-:S03]  /*47a0*/  IMAD.IADD R11, R4, 0x1, R11 ;  /* 0x00000001040b7824 */ /* 0x004fc600078e020b */
[----:B------:R2:W-:Y:S04]  /*47b0*/  STL [R6+0x4000], R7 ;  /* 0x0040000706007387 */ /* 0x0005e80000100800 */
[----:B------:R2:W-:Y:S03]  /*47c0*/  STL [R6], R11 ;  /* 0x0000000b06007387 */ /* 0x0005e60000100800 */
[----:B------:R-:W-:Y:S05]  /*47d0*/  @!P0 BRA `(.L_x_54) ;  /* 0x0000000000548947 */ /* 0x000fea0003800000 */
[----:B------:R-:W0:Y:S01]  /*47e0*/  LDCU.64 UR6, c[0x0][0x380] ;  /* 0x00007000ff0677ac */ /* 0x000e220008000a00 */
[----:B------:R-:W-:Y:S01]  /*47f0*/  IADD3 R12, P0, PT, R12, R9, RZ ;  /* 0x000000090c0c7210 */ /* 0x000fe20007f1e0ff */
[----:B------:R-:W3:Y:S04]  /*4800*/  LDL R8, [R6+0x4004] ;  /* 0x0040040006087983 */ /* 0x000ee80000100800 */
[----:B------:R-:W-:Y:S01]  /*4810*/  IMAD.X R5, RZ, RZ, RZ, P0 ;  /* 0x000000ffff057224 */ /* 0x000fe200000e06ff */
[----:B------:R-:W4:Y:S01]  /*4820*/  LDL R10, [R6+0x4] ;  /* 0x00000400060a7983 */ /* 0x000f220000100800 */
[----:B0-----:R-:W-:-:S04]  /*4830*/  LEA R4, P0, R12, UR6, 0x2 ;  /* 0x000000060c047c11 */ /* 0x001fc8000f8010ff */
[----:B------:R-:W-:-:S05]  /*4840*/  LEA.HI.X R5, R12, UR7, R5, 0x2, P0 ;  /* 0x000000070c057c11 */ /* 0x000fca00080f1405 */
[----:B--2---:R-:W3:Y:S01]  /*4850*/  LDG.E R7, desc[UR8][R4.64+0x4] ;  /* 0x0000040804077981 */ /* 0x004ee2000c1e1900 */
[----:B------:R-:W-:Y:S01]  /*4860*/  ISETP.NE.AND P0, PT, R20, 0x2, PT ;  /* 0x000000021400780c */ /* 0x000fe20003f05270 */
[----:B---3--:R-:W-:Y:S02]  /*4870*/  IMAD.IADD R9, R8, 0x1, -R7 ;  /* 0x0000000108097824 */ /* 0x008fe400078e0a07 */
[----:B----4-:R-:W-:-:S03]  /*4880*/  IMAD.IADD R7, R7, 0x1, R10 ;  /* 0x0000000107077824 */ /* 0x010fc600078e020a */
[----:B------:R3:W-:Y:S04]  /*4890*/  STL [R6+0x4004], R9 ;  /* 0x0040040906007387 */ /* 0x0007e80000100800 */
[----:B------:R3:W-:Y:S03]  /*48a0*/  STL [R6+0x4], R7 ;  /* 0x0000040706007387 */ /* 0x0007e60000100800 */
[----:B------:R-:W-:Y:S05]  /*48b0*/  @!P0 BRA `(.L_x_54) ;  /* 0x00000000001c8947 */ /* 0x000fea0003800000 */
[----:B------:R-:W2:Y:S04]  /*48c0*/  LDG.E R4, desc[UR8][R4.64+0x8] ;  /* 0x0000080804047981 */ /* 0x000ea8000c1e1900 */
[----:B---3--:R-:W2:Y:S04]  /*48d0*/  LDL R7, [R6+0x4008] ;  /* 0x0040080006077983 */ /* 0x008ea80000100800 */
[----:B------:R-:W3:Y:S01]  /*48e0*/  LDL R9, [R6+0x8] ;  /* 0x0000080006097983 */ /* 0x000ee20000100800 */
[----:B--2---:R-:W-:Y:S02]  /*48f0*/  IMAD.IADD R7, R7, 0x1, -R4 ;  /* 0x0000000107077824 */ /* 0x004fe400078e0a04 */
[----:B---3--:R-:W-:-:S03]  /*4900*/  IMAD.IADD R9, R4, 0x1, R9 ;  /* 0x0000000104097824 */ /* 0x008fc600078e0209 */
[----:B------:R4:W-:Y:S04]  /*4910*/  STL [R6+0x4008], R7 ;  /* 0x0040080706007387 */ /* 0x0009e80000100800 */
[----:B------:R4:W-:Y:S02]  /*4920*/  STL [R6+0x8], R9 ;  /* 0x0000080906007387 */ /* 0x0009e40000100800 */
.L_x_54:
[----:B------:R-:W-:Y:S05]  /*4930*/  BSYNC.RECONVERGENT B3 ;  /* 0x0000000000037941 */ /* 0x000fea0003800200 */
.L_x_53:
[----:B------:R-:W-:Y:S05]  /*4940*/  BRA `(.L_x_45) ;  /* 0x0000000c00c47947 */ /* 0x000fea0003800000 */
.L_x_47:
        /* <DEDUP_REMOVED lines=9> */
[----:B------:R-:W-:Y:S01]  /*49e0*/  BSSY.RECONVERGENT B4, `(.L_x_61) ;  /* 0x0000049000047945 */ /* 0x000fe20003800200 */
[----:B------:R-:W-:-:S07]  /*49f0*/  IMAD.MOV.U32 R18, RZ, RZ, RZ ;  /* 0x000000ffff127224 */ /* 0x000fce00078e00ff */
.L_x_62:
[----:B-1----:R-:W1:Y:S01]  /*4a00*/  LDC.64 R32, c[0x0][0x380] ;  /* 0x0000e000ff207b82 */ /* 0x002e620000000a00 */
[----:B0-----:R-:W-:Y:S02]  /*4a10*/  IMAD.IADD R5, R16, 0x1, R18 ;  /* 0x0000000110057824 */ /* 0x001fe400078e0212 */
[----:B------:R-:W-:-:S05]  /*4a20*/  IMAD R17, R18, 0x4, R1 ;  /* 0x0000000412117824 */ /* 0x000fca00078e0201 */
[----:B------:R-:W2:Y:S01]  /*4a30*/  LDL.128 R8, [R17+0x4000] ;  /* 0x0040000011087983 */ /* 0x000ea20000100c00 */
[----:B-1----:R-:W-:-:S03]  /*4a40*/  IMAD.WIDE.U32 R32, R5, 0x4, R32 ;  /* 0x0000000405207825 */ /* 0x002fc600078e0020 */
[----:B------:R-:W3:Y:S04]  /*4a50*/  LDL.128 R4, [R17] ;  /* 0x0000000011047983 */ /* 0x000ee80000100c00 */
[----:B------:R-:W2:Y:S04]  /*4a60*/  LDG.E R12, desc[UR8][R32.64] ;  /* 0x00000008200c7981 */ /* 0x000ea8000c1e1900 */
[----:B------:R-:W4:Y:S04]  /*4a70*/  LDG.E R13, desc[UR8][R32.64+0x4] ;  /* 0x00000408200d7981 */ /* 0x000f28000c1e1900 */
[----:B------:R-:W5:Y:S04]  /*4a80*/  LDG.E R14, desc[UR8][R32.64+0x8] ;  /* 0x00000808200e7981 */ /* 0x000f68000c1e1900 */
[----:B------:R-:W5:Y:S04]  /*4a90*/  LDG.E R15, desc[UR8][R32.64+0xc] ;  /* 0x00000c08200f7981 */ /* 0x000f68000c1e1900 */
[----:B------:R-:W5:Y:S04]  /*4aa0*/  LDG.E R38, desc[UR8][R32.64+0x30] ;  /* 0x0000300820267981 */ /* 0x000f68000c1e1900 */
[----:B------:R-:W5:Y:S04]  /*4ab0*/  LDG.E R27, desc[UR8][R32.64+0x34] ;  /* 0x00003408201b7981 */ /* 0x000f68000c1e1900 */
[----:B------:R-:W5:Y:S01]  /*4ac0*/  LDG.E R19, desc[UR8][R32.64+0x38] ;  /* 0x0000380820137981 */ /* 0x000f62000c1e1900 */
[----:B--2---:R-:W-:-:S02]  /*4ad0*/  IMAD.IADD R8, R12, 0x1, R8 ;  /* 0x000000010c087824 */ /* 0x004fc400078e0208 */
[----:B---3--:R-:W-:Y:S02]  /*4ae0*/  IMAD.IADD R12, R4, 0x1, -R12 ;  /* 0x00000001040c7824 */ /* 0x008fe400078e0a0c */
[--C-:B----4-:R-:W-:Y:S02]  /*4af0*/  IMAD.IADD R9, R9, 0x1, R13.reuse ;  /* 0x0000000109097824 */ /* 0x110fe400078e020d */
[----:B------:R-:W-:Y:S02]  /*4b00*/  IMAD.IADD R13, R5, 0x1, -R13 ;  /* 0x00000001050d7824 */ /* 0x000fe400078e0a0d */
[--C-:B-----5:R-:W-:Y:S02]  /*4b10*/  IMAD.IADD R10, R10, 0x1, R14.reuse ;  /* 0x000000010a0a7824 */ /* 0x120fe400078e020e */
[----:B------:R-:W-:Y:S02]  /*4b20*/  IMAD.IADD R14, R6, 0x1, -R14 ;  /* 0x00000001060e7824 */ /* 0x000fe400078e0a0e */
[----:B------:R-:W-:-:S02]  /*4b30*/  IMAD.IADD R11, R11, 0x1, R15 ;  /* 0x000000010b0b7824 */ /* 0x000fc400078e020f */
[----:B------:R-:W-:Y:S02]  /*4b40*/  IMAD.IADD R15, R7, 0x1, -R15 ;  /* 0x00000001070f7824 */ /* 0x000fe400078e0a0f */
[----:B------:R-:W2:Y:S04]  /*4b50*/  LDL.128 R4, [R17+0x10] ;  /* 0x0000100011047983 */ /* 0x000ea80000100c00 */
[----:B------:R0:W-:Y:S04]  /*4b60*/  STL.128 [R17+0x4000], R8 ;  /* 0x0040000811007387 */ /* 0x0001e80000100c00 */
[----:B------:R1:W-:Y:S04]  /*4b70*/  STL.128 [R17], R12 ;  /* 0x0000000c11007387 */ /* 0x0003e80000100c00 */
[----:B0-----:R-:W3:Y:S04]  /*4b80*/  LDL.128 R8, [R17+0x4010] ;  /* 0x0040100011087983 */ /* 0x001ee80000100c00 */
[----:B-1----:R-:W3:Y:S04]  /*4b90*/  LDG.E R12, desc[UR8][R32.64+0x10] ;  /* 0x00001008200c7981 */ /* 0x002ee8000c1e1900 */
[----:B------:R-:W4:Y:S04]  /*4ba0*/  LDG.E R13, desc[UR8][R32.64+0x14] ;  /* 0x00001408200d7981 */ /* 0x000f28000c1e1900 */
[----:B------:R-:W5:Y:S04]  /*4bb0*/  LDG.E R14, desc[UR8][R32.64+0x18] ;  /* 0x00001808200e7981 */ /* 0x000f68000c1e1900 */
[----:B------:R-:W5:Y:S01]  /*4bc0*/  LDG.E R15, desc[UR8][R32.64+0x1c] ;  /* 0x00001c08200f7981 */ /* 0x000f62000c1e1900 */
[----:B---3--:R-:W-:-:S02]  /*4bd0*/  IMAD.IADD R8, R12, 0x1, R8 ;  /* 0x000000010c087824 */ /* 0x008fc400078e0208 */
[----:B--2---:R-:W-:Y:S02]  /*4be0*/  IMAD.IADD R12, R4, 0x1, -R12 ;  /* 0x00000001040c7824 */ /* 0x004fe400078e0a0c */
        /* <DEDUP_REMOVED lines=8> */
[----:B------:R1:W-:Y:S04]  /*4c70*/  STL.128 [R17+0x10], R12 ;  /* 0x0000100c11007387 */ /* 0x0003e80000100c00 */
[----:B0-----:R-:W3:Y:S04]  /*4c80*/  LDL.128 R8, [R17+0x4020] ;  /* 0x0040200011087983 */ /* 0x001ee80000100c00 */
[----:B-1----:R-:W3:Y:S04]  /*4c90*/  LDG.E R12, desc[UR8][R32.64+0x20] ;  /* 0x00002008200c7981 */ /* 0x002ee8000c1e1900 */
[----:B------:R-:W4:Y:S04]  /*4ca0*/  LDG.E R13, desc[UR8][R32.64+0x24] ;  /* 0x00002408200d7981 */ /* 0x000f28000c1e1900 */
[----:B------:R-:W5:Y:S04]  /*4cb0*/  LDG.E R14, desc[UR8][R32.64+0x28] ;  /* 0x00002808200e7981 */ /* 0x000f68000c1e1900 */
[----:B------:R-:W2:Y:S04]  /*4cc0*/  LDG.E R15, desc[UR8][R32.64+0x2c] ;  /* 0x00002c08200f7981 */ /* 0x000ea8000c1e1900 */
[----:B------:R-:W2:Y:S01]  /*4cd0*/  LDG.E R32, desc[UR8][R32.64+0x3c] ;  /* 0x00003c0820207981 */ /* 0x000ea2000c1e1900 */
[----:B---3--:R-:W-:-:S02]  /*4ce0*/  IMAD.IADD R8, R12, 0x1, R8 ;  /* 0x000000010c087824 */ /* 0x008fc400078e0208 */
[----:B----4-:R-:W-:Y:S02]  /*4cf0*/  IMAD.IADD R9, R9, 0x1, R13 ;  /* 0x0000000109097824 */ /* 0x010fe400078e020d */
[----:B-----5:R-:W-:Y:S02]  /*4d00*/  IMAD.IADD R10, R10, 0x1, R14 ;  /* 0x000000010a0a7824 */ /* 0x020fe400078e020e */
[----:B--2---:R-:W-:Y:S02]  /*4d10*/  IMAD.IADD R11, R11, 0x1, R15 ;  /* 0x000000010b0b7824 */ /* 0x004fe400078e020f */
[----:B------:R-:W-:Y:S02]  /*4d20*/  IMAD.IADD R12, R4, 0x1, -R12 ;  /* 0x00000001040c7824 */ /* 0x000fe400078e0a0c */
[----:B------:R-:W-:Y:S01]  /*4d30*/  IMAD.IADD R13, R5, 0x1, -R13 ;  /* 0x00000001050d7824 */ /* 0x000fe200078e0a0d */
[----:B------:R0:W-:Y:S01]  /*4d40*/  STL.128 [R17+0x4020], R8 ;  /* 0x0040200811007387 */ /* 0x0001e20000100c00 */
[----:B------:R-:W-:-:S02]  /*4d50*/  IMAD.IADD R14, R6, 0x1, -R14 ;  /* 0x00000001060e7824 */ /* 0x000fc400078e0a0e */
[----:B------:R-:W-:Y:S02]  /*4d60*/  IMAD.IADD R15, R7, 0x1, -R15 ;  /* 0x00000001070f7824 */ /* 0x000fe400078e0a0f */
[----:B------:R-:W2:Y:S04]  /*4d70*/  LDL.128 R4, [R17+0x30] ;  /* 0x0000300011047983 */ /* 0x000ea80000100c00 */
[----:B0-----:R-:W3:Y:S01]  /*4d80*/  LDL.128 R8, [R17+0x4030] ;  /* 0x0040300011087983 */ /* 0x001ee20000100c00 */
[----:B------:R-:W-:-:S03]  /*4d90*/  VIADD R18, R18, 0x10 ;  /* 0x0000001012127836 */ /* 0x000fc60000000000 */
[----:B------:R1:W-:Y:S02]  /*4da0*/  STL.128 [R17+0x20], R12 ;  /* 0x0000200c11007387 */ /* 0x0003e40000100c00 */
[----:B------:R-:W-:Y:S01]  /*4db0*/  ISETP.NE.AND P0, PT, R18, R21, PT ;  /* 0x000000151200720c */ /* 0x000fe20003f05270 */
[----:B--2---:R-:W-:Y:S02]  /*4dc0*/  IMAD.IADD R4, R4, 0x1, -R38 ;  /* 0x0000000104047824 */ /* 0x004fe400078e0a26 */
[----:B------:R-:W-:Y:S02]  /*4dd0*/  IMAD.IADD R5, R5, 0x1, -R27 ;  /* 0x0000000105057824 */ /* 0x000fe400078e0a1b */
[----:B------:R-:W-:Y:S02]  /*4de0*/  IMAD.IADD R6, R6, 0x1, -R19 ;  /* 0x0000000106067824 */ /* 0x000fe400078e0a13 */
[----:B------:R-:W-:Y:S02]  /*4df0*/  IMAD.IADD R7, R7, 0x1, -R32 ;  /* 0x0000000107077824 */ /* 0x000fe400078e0a20 */
[----:B---3--:R-:W-:-:S02]  /*4e00*/  IMAD.IADD R8, R38, 0x1, R8 ;  /* 0x0000000126087824 */ /* 0x008fc400078e0208 */
[----:B------:R-:W-:Y:S02]  /*4e10*/  IMAD.IADD R9, R9, 0x1, R27 ;  /* 0x0000000109097824 */ /* 0x000fe400078e021b */
[----:B------:R-:W-:Y:S02]  /*4e20*/  IMAD.IADD R10, R10, 0x1, R19 ;  /* 0x000000010a0a7824 */ /* 0x000fe400078e0213 */
[----:B------:R-:W-:Y:S01]  /*4e30*/  IMAD.IADD R11, R11, 0x1, R32 ;  /* 0x000000010b0b7824 */ /* 0x000fe200078e0220 */
[----:B------:R1:W-:Y:S04]  /*4e40*/  STL.128 [R17+0x30], R4 ;  /* 0x0000300411007387 */ /* 0x0003e80000100c00 */
[----:B------:R1:W-:Y:S01]  /*4e50*/  STL.128 [R17+0x4030], R8 ;  /* 0x0040300811007387 */ /* 0x0003e20000100c00 */
[----:B------:R-:W-:Y:S05]  /*4e60*/  @P0 BRA `(.L_x_62) ;  /* 0xfffffff800e40947 */ /* 0x000fea000383ffff */
[----:B------:R-:W-:Y:S05]  /*4e70*/  BSYNC.RECONVERGENT B4 ;  /* 0x0000000000047941 */ /* 0x000fea0003800200 */
.L_x_61:
[----:B-1----:R-:W-:-:S07]  /*4e80*/  IMAD.MOV.U32 R9, RZ, RZ, R21 ;  /* 0x000000ffff097224 */ /* 0x002fce00078e0015 */
.L_x_60:
[----:B------:R-:W-:Y:S05]  /*4e90*/  BSYNC.RECONVERGENT B3 ;  /* 0x0000000000037941 */ /* 0x000fea0003800200 */
.L_x_59:
        /* <DEDUP_REMOVED lines=18> */
[----:B------:R-:W5:Y:S04]  /*4fc0*/  LDL R17, [R8+0xc] ;  /* 0x00000c0008117983 */ /* 0x000f680000100800 */
[----:B------:R-:W2:Y:S01]  /*4fd0*/  LDG.E R6, desc[UR8][R6.64] ;  /* 0x0000000806067981 */ /* 0x000ea2000c1e1900 */
[----:B------:R-:W-:-:S05]  /*4fe0*/  IADD3 R5, P4, PT, R16, R9, RZ ;  /* 0x0000000910057210 */ /* 0x000fca0007f9e0ff */
[----:B------:R-:W-:Y:S01]  /*4ff0*/  IMAD.X R10, RZ, RZ, RZ, P4 ;  /* 0x000000ffff0a7224 */ /* 0x000fe200020e06ff */
[----:B-1----:R-:W-:-:S04]  /*5000*/  LEA R4, P4, R5, UR6, 0x2 ;  /* 0x0000000605047c11 */ /* 0x002fc8000f8810ff */
[----:B------:R-:W-:Y:S02]  /*5010*/  LEA.HI.X R5, R5, UR7, R10, 0x2, P4 ;  /* 0x0000000705057c11 */ /* 0x000fe4000a0f140a */
[----:B------:R-:W4:Y:S04]  /*5020*/  LDL R10, [R8+0x4004] ;  /* 0x00400400080a7983 */ /* 0x000f280000100800 */
[----:B------:R-:W4:Y:S04]  /*5030*/  LDG.E R13, desc[UR8][R4.64+0x4] ;  /* 0x00000408040d7981 */ /* 0x000f28000c1e1900 */
[----:B------:R-:W5:Y:S01]  /*5040*/  LDG.E R32, desc[UR8][R4.64+0xc] ;  /* 0x00000c0804207981 */ /* 0x000f62000c1e1900 */
[----:B--2---:R-:W-:-:S03]  /*5050*/  IMAD.IADD R7, R6, 0x1, R11 ;  /* 0x0000000106077824 */ /* 0x004fc600078e020b */
[----:B------:R-:W5:Y:S01]  /*5060*/  LDG.E R11, desc[UR8][R4.64+0x8] ;  /* 0x00000808040b7981 */ /* 0x000f62000c1e1900 */
[----:B---3--:R-:W-:-:S03]  /*5070*/  IMAD.IADD R19, R15, 0x1, -R6 ;  /* 0x000000010f137824 */ /* 0x008fc600078e0a06 */
[----:B------:R-:W2:Y:S04]  /*5080*/  LDL R15, [R8+0x400c] ;  /* 0x00400c00080f7983 */ /* 0x000ea80000100800 */
[----:B------:R0:W-:Y:S01]  /*5090*/  STL [R8+0x4000], R7 ;  /* 0x0040000708007387 */ /* 0x0001e20000100800 */
[----:B----4-:R-:W-:Y:S02]  /*50a0*/  IMAD.IADD R27, R13, 0x1, R10 ;  /* 0x000000010d1b7824 */ /* 0x010fe400078e020a */
[----:B------:R-:W-:Y:S01]  /*50b0*/  IMAD.IADD R33, R12, 0x1, -R13 ;  /* 0x000000010c217824 */ /* 0x000fe200078e0a0d */
[----:B------:R-:W-:Y:S04]  /*50c0*/  STL [R8], R19 ;  /* 0x0000001308007387 */ /* 0x000fe80000100800 */
[----:B------:R1:W-:Y:S04]  /*50d0*/  STL [R8+0x4004], R27 ;  /* 0x0040041b08007387 */ /* 0x0003e80000100800 */
[----:B------:R-:W3:Y:S04]  /*50e0*/  LDG.E R6, desc[UR8][R4.64+0x10] ;  /* 0x0000100804067981 */ /* 0x000ee8000c1e1900 */
[----:B------:R-:W4:Y:S04]  /*50f0*/  LDG.E R10, desc[UR8][R4.64+0x14] ;  /* 0x00001408040a7981 */ /* 0x000f28000c1e1900 */
[----:B0-----:R0:W4:Y:S04]  /*5100*/  LDG.E R7, desc[UR8][R4.64+0x18] ;  /* 0x0000180804077981 */ /* 0x001128000c1e1900 */
[----:B------:R-:W0:Y:S04]  /*5110*/  LDG.E R12, desc[UR8][R4.64+0x1c] ;  /* 0x00001c08040c7981 */ /* 0x000e28000c1e1900 */
[----:B------:R1:W-:Y:S04]  /*5120*/  STL [R8+0x4], R33 ;  /* 0x0000042108007387 */ /* 0x0003e80000100800 */
[----:B-1----:R-:W3:Y:S04]  /*5130*/  LDL R27, [R8+0x4010] ;  /* 0x00401000081b7983 */ /* 0x002ee80000100800 */
[----:B------:R-:W4:Y:S04]  /*5140*/  LDL R13, [R8+0x10] ;  /* 0x00001000080d7983 */ /* 0x000f280000100800 */
[----:B------:R-:W4:Y:S04]  /*5150*/  LDL R33, [R8+0x14] ;  /* 0x0000140008217983 */ /* 0x000f280000100800 */
[----:B------:R-:W4:Y:S04]  /*5160*/  LDL R4, [R8+0x18] ;  /* 0x0000180008047983 */ /* 0x000f280000100800 */
[----:B------:R-:W0:Y:S01]  /*5170*/  LDL R5, [R8+0x1c] ;  /* 0x00001c0008057983 */ /* 0x000e220000100800 */
[----:B-----5:R-:W-:-:S02]  /*5180*/  IMAD.IADD R39, R11, 0x1, R14 ;  /* 0x000000010b277824 */ /* 0x020fc400078e020e */
[----:B------:R-:W-:Y:S01]  /*5190*/  IMAD.IADD R41, R18, 0x1, -R11 ;  /* 0x0000000112297824 */ /* 0x000fe200078e0a0b */
[----:B------:R-:W5:Y:S01]  /*51a0*/  LDL R14, [R8+0x4018] ;  /* 0x00401800080e7983 */ /* 0x000f620000100800 */
[----:B--2---:R-:W-:-:S03]  /*51b0*/  IMAD.IADD R19, R32, 0x1, R15 ;  /* 0x0000000120137824 */ /* 0x004fc600078e020f */
[----:B------:R-:W2:Y:S04]  /*51c0*/  LDL R11, [R8+0x4014] ;  /* 0x00401400080b7983 */ /* 0x000ea80000100800 */
[----:B------:R-:W2:Y:S01]  /*51d0*/  LDL R15, [R8+0x401c] ;  /* 0x00401c00080f7983 */ /* 0x000ea20000100800 */
[----:B------:R-:W-:-:S05]  /*51e0*/  IMAD.IADD R17, R17, 0x1, -R32 ;  /* 0x0000000111117824 */ /* 0x000fca00078e0a20 */
[----:B------:R5:W-:Y:S04]  /*51f0*/  STL [R8+0xc], R17 ;  /* 0x00000c1108007387 */ /* 0x000be80000100800 */
[----:B------:R1:W-:Y:S04]  /*5200*/  STL [R8+0x4008], R39 ;  /* 0x0040082708007387 */ /* 0x0003e80000100800 */
[----:B------:R1:W-:Y:S04]  /*5210*/  STL [R8+0x8], R41 ;  /* 0x0000082908007387 */ /* 0x0003e80000100800 */
[----:B------:R1:W-:Y:S01]  /*5220*/  STL [R8+0x400c], R19 ;  /* 0x00400c1308007387 */ /* 0x0003e20000100800 */
[----:B---3--:R-:W-:-:S02]  /*5230*/  IMAD.IADD R27, R6, 0x1, R27 ;  /* 0x00000001061b7824 */ /* 0x008fc400078e021b */
[----:B----4-:R-:W-:Y:S02]  /*5240*/  IMAD.IADD R13, R13, 0x1, -R6 ;  /* 0x000000010d0d7824 */ /* 0x010fe400078e0a06 */
[----:B------:R-:W-:Y:S01]  /*5250*/  IMAD.IADD R33, R33, 0x1, -R10 ;  /* 0x0000000121217824 */ /* 0x000fe200078e0a0a */
[----:B------:R1:W-:Y:S01]  /*5260*/  STL [R8+0x4010], R27 ;  /* 0x0040101b08007387 */ /* 0x0003e20000100800 */
[----:B0-----:R-:W-:-:S03]  /*5270*/  IMAD.IADD R5, R5, 0x1, -R12 ;  /* 0x0000000105057824 */ /* 0x001fc600078e0a0c */
[----:B------:R1:W-:Y:S04]  /*5280*/  STL [R8+0x10], R13 ;  /* 0x0000100d08007387 */ /* 0x0003e80000100800 */
[----:B------:R1:W-:Y:S04]  /*5290*/  STL [R8+0x14], R33 ;  /* 0x0000142108007387 */ /* 0x0003e80000100800 */
[----:B------:R1:W-:Y:S01]  /*52a0*/  STL [R8+0x1c], R5 ;  /* 0x00001c0508007387 */ /* 0x0003e20000100800 */
[----:B------:R-:W-:Y:S02]  /*52b0*/  VIADD R9, R9, 0x8 ;  /* 0x0000000809097836 */ /* 0x000fe40000000000 */
[----:B-----5:R-:W-:-:S02]  /*52c0*/  IMAD.IADD R17, R7, 0x1, R14 ;  /* 0x0000000107117824 */ /* 0x020fc400078e020e */
[----:B------:R-:W-:Y:S02]  /*52d0*/  IMAD.IADD R7, R4, 0x1, -R7 ;  /* 0x0000000104077824 */ /* 0x000fe400078e0a07 */
[----:B--2---:R-:W-:Y:S02]  /*52e0*/  IMAD.IADD R11, R10, 0x1, R11 ;  /* 0x000000010a0b7824 */ /* 0x004fe400078e020b */
[----:B------:R-:W-:-:S03]  /*52f0*/  IMAD.IADD R15, R12, 0x1, R15 ;  /* 0x000000010c0f7824 */ /* 0x000fc600078e020f */
[----:B------:R1:W-:Y:S04]  /*5300*/  STL [R8+0x4014], R11 ;  /* 0x0040140b08007387 */ /* 0x0003e80000100800 */
[----:B------:R1:W-:Y:S04]  /*5310*/  STL [R8+0x4018], R17 ;  /* 0x0040181108007387 */ /* 0x0003e80000100800 */
[----:B------:R1:W-:Y:S04]  /*5320*/  STL [R8+0x18], R7 ;  /* 0x0000180708007387 */ /* 0x0003e80000100800 */
[----:B------:R1:W-:Y:S02]  /*5330*/  STL [R8+0x401c], R15 ;  /* 0x00401c0f08007387 */ /* 0x0003e40000100800 */
.L_x_65:
[----:B------:R-:W-:Y:S05]  /*5340*/  BSYNC.RECONVERGENT B4 ;  /* 0x0000000000047941 */ /* 0x000fea0003800200 */
.L_x_64:
[----:B------:R-:W-:Y:S05]  /*5350*/  @!P0 BRA `(.L_x_63) ;  /* 0x00000004003c8947 */ /* 0x000fea0003800000 */
[----:B------:R-:W-:Y:S01]  /*5360*/  VIADD R4, R22, 0xffffffff ;  /* 0xffffffff16047836 */ /* 0x000fe20000000000 */
[----:B------:R-:W-:Y:S01]  /*5370*/  BSSY.RECONVERGENT B4, `(.L_x_66) ;  /* 0x000002a000047945 */ /* 0x000fe20003800200 */
[----:B------:R-:W-:-:S03]  /*5380*/  ISETP.NE.AND P0, PT, R20, RZ, PT ;  /* 0x000000ff1400720c */ /* 0x000fc60003f05270 */
[----:B------:R-:W-:-:S13]  /*5390*/  ISETP.GE.U32.AND P4, PT, R4, 0x3, PT ;  /* 0x000000030400780c */ /* 0x000fda0003f86070 */
[----:B------:R-:W-:Y:S05]  /*53a0*/  @!P4 BRA `(.L_x_67) ;  /* 0x000000000098c947 */ /* 0x000fea0003800000 */
[----:B-1----:R-:W0:Y:S01]  /*53b0*/  LDC.64 R6, c[0x0][0x380] ;  /* 0x0000e000ff067b82 */ /* 0x002e220000000a00 */
        /* <DEDUP_REMOVED lines=14> */
[----:B------:R2:W3:Y:S04]  /*54a0*/  LDG.E R6, desc[UR8][R6.64] ;  /* 0x0000000806067981 */ /* 0x0004e8000c1e1900 */
[----:B------:R-:W4:Y:S04]  /*54b0*/  LDG.E R10, desc[UR8][R4.64+0x8] ;  /* 0x00000808040a7981 */ /* 0x000f28000c1e1900 */
[----:B------:R-:W4:Y:S04]  /*54c0*/  LDG.E R14, desc[UR8][R4.64+0xc] ;  /* 0x00000c08040e7981 */ /* 0x000f28000c1e1900 */
[----:B------:R-:W4:Y:S04]  /*54d0*/  LDL R15, [R8+0x8] ;  /* 0x00000800080f7983 */ /* 0x000f280000100800 */
[----:B------:R-:W4:Y:S04]  /*54e0*/  LDL R13, [R8+0x400c] ;  /* 0x00400c00080d7983 */ /* 0x000f280000100800 */
[----:B------:R-:W4:Y:S01]  /*54f0*/  LDL R12, [R8+0xc] ;  /* 0x00000c00080c7983 */ /* 0x000f220000100800 */
[----:B------:R-:W-:-:S02]  /*5500*/  VIADD R9, R9, 0x4 ;  /* 0x0000000409097836 */ /* 0x000fc40000000000 */
[----:B--2---:R-:W-:Y:S02]  /*5510*/  IMAD.IADD R7, R11, 0x1, R18 ;  /* 0x000000010b077824 */ /* 0x004fe400078e0212 */
[----:B-----5:R-:W-:Y:S02]  /*5520*/  IMAD.IADD R11, R32, 0x1, -R11 ;  /* 0x00000001200b7824 */ /* 0x020fe400078e0a0b */
[----:B---3--:R-:W-:Y:S02]  /*5530*/  IMAD.IADD R17, R6, 0x1, R17 ;  /* 0x0000000106117824 */ /* 0x008fe400078e0211 */
[----:B----4-:R-:W-:Y:S02]  /*5540*/  IMAD.IADD R27, R27, 0x1, -R6 ;  /* 0x000000011b1b7824 */ /* 0x010fe400078e0a06 */
[----:B------:R-:W-:Y:S01]  /*5550*/  IMAD.IADD R19, R10, 0x1, R19 ;  /* 0x000000010a137824 */ /* 0x000fe200078e0213 */
[----:B------:R0:W-:Y:S01]  /*5560*/  STL [R8+0x4000], R17 ;  /* 0x0040001108007387 */ /* 0x0001e20000100800 */
[----:B------:R-:W-:-:S02]  /*5570*/  IMAD.IADD R15, R15, 0x1, -R10 ;  /* 0x000000010f0f7824 */ /* 0x000fc400078e0a0a */
[----:B------:R-:W-:Y:S02]  /*5580*/  IMAD.IADD R13, R14, 0x1, R13 ;  /* 0x000000010e0d7824 */ /* 0x000fe400078e020d */
[----:B------:R-:W-:Y:S01]  /*5590*/  IMAD.IADD R5, R12, 0x1, -R14 ;  /* 0x000000010c057824 */ /* 0x000fe200078e0a0e */
[----:B------:R0:W-:Y:S04]  /*55a0*/  STL [R8], R27 ;  /* 0x0000001b08007387 */ /* 0x0001e80000100800 */
[----:B------:R0:W-:Y:S04]  /*55b0*/  STL [R8+0x4004], R7 ;  /* 0x0040040708007387 */ /* 0x0001e80000100800 */
[----:B------:R0:W-:Y:S04]  /*55c0*/  STL [R8+0x4], R11 ;  /* 0x0000040b08007387 */ /* 0x0001e80000100800 */
[----:B------:R0:W-:Y:S04]  /*55d0*/  STL [R8+0x4008], R19 ;  /* 0x0040081308007387 */ /* 0x0001e80000100800 */
[----:B------:R0:W-:Y:S04]  /*55e0*/  STL [R8+0x8], R15 ;  /* 0x0000080f08007387 */ /* 0x0001e80000100800 */
[----:B------:R0:W-:Y:S04]  /*55f0*/  STL [R8+0x400c], R13 ;  /* 0x00400c0d08007387 */ /* 0x0001e80000100800 */
[----:B------:R0:W-:Y:S02]  /*5600*/  STL [R8+0xc], R5 ;  /* 0x00000c0508007387 */ /* 0x0001e40000100800 */
.L_x_67:
[----:B------:R-:W-:Y:S05]  /*5610*/  BSYNC.RECONVERGENT B4 ;  /* 0x0000000000047941 */ /* 0x000fea0003800200 */
.L_x_66:
        /* <DEDUP_REMOVED lines=9> */
[----:B---3--:R-:W-:Y:S02]  /*56b0*/  IMAD.IADD R7, R4, 0x1, R7 ;  /* 0x0000000104077824 */ /* 0x008fe400078e0207 */
[----:B--2---:R-:W-:-:S03]  /*56c0*/  IMAD.IADD R11, R11, 0x1, -R4 ;  /* 0x000000010b0b7824 */ /* 0x004fc600078e0a04 */
        /* <DEDUP_REMOVED lines=12> */
[----:B---3--:R-:W-:Y:S02]  /*5790*/  IMAD.IADD R9, R7, 0x1, R8 ;  /* 0x0000000107097824 */ /* 0x008fe400078e0208 */
[----:B----4-:R-:W-:-:S03]  /*57a0*/  IMAD.IADD R7, R10, 0x1, -R7 ;  /* 0x000000010a077824 */ /* 0x010fc600078e0a07 */
[----:B------:R3:W-:Y:S04]  /*57b0*/  STL [R6+0x4004], R9 ;  /* 0x0040040906007387 */ /* 0x0007e80000100800 */
[----:B------:R3:W-:Y:S03]  /*57c0*/  STL [R6+0x4], R7 ;  /* 0x0000040706007387 */ /* 0x0007e60000100800 */
[----:B------:R-:W-:Y:S05]  /*57d0*/  @!P0 BRA `(.L_x_63) ;  /* 0x00000000001c8947 */ /* 0x000fea0003800000 */
[----:B------:R-:W2:Y:S04]  /*57e0*/  LDG.E R4, desc[UR8][R4.64+0x8] ;  /* 0x0000080804047981 */ /* 0x000ea8000c1e1900 */
[----:B---3--:R-:W2:Y:S04]  /*57f0*/  LDL R7, [R6+0x4008] ;  /* 0x0040080006077983 */ /* 0x008ea80000100800 */
[----:B------:R-:W3:Y:S01]  /*5800*/  LDL R9, [R6+0x8] ;  /* 0x0000080006097983 */ /* 0x000ee20000100800 */
[----:B--2---:R-:W-:Y:S02]  /*5810*/  IMAD.IADD R7, R4, 0x1, R7 ;  /* 0x0000000104077824 */ /* 0x004fe400078e0207 */
[----:B---3--:R-:W-:-:S03]  /*5820*/  IMAD.IADD R9, R9, 0x1, -R4 ;  /* 0x0000000109097824 */ /* 0x008fc600078e0a04 */
[----:B------:R4:W-:Y:S04]  /*5830*/  STL [R6+0x4008], R7 ;  /* 0x0040080706007387 */ /* 0x0009e80000100800 */
[----:B------:R4:W-:Y:S02]  /*5840*/  STL [R6+0x8], R9 ;  /* 0x0000080906007387 */ /* 0x0009e40000100800 */
.L_x_63:
[----:B------:R-:W-:Y:S05]  /*5850*/  BSYNC.RECONVERGENT B3 ;  /* 0x0000000000037941 */ /* 0x000fea0003800200 */
.L_x_45:
[----:B------:R-:W5:Y:S01]  /*5860*/  LDCU UR4, c[0x0][0x3ac] ;  /* 0x00007580ff0477ac */ /* 0x000f620008000800 */
[----:B01----:R-:W-:Y:S01]  /*5870*/  IMAD.MOV.U32 R27, RZ, RZ, RZ ;  /* 0x000000ffff1b7224 */ /* 0x003fe200078e00ff */
[----:B-----5:R-:W-:-:S09]  /*5880*/  UISETP.GT.AND UP0, UPT, UR4, URZ, UPT ;  /* 0x000000ff0400728c */ /* 0x020fd2000bf04270 */
[----:B------:R-:W-:Y:S05]  /*5890*/  BRA.U !UP0, `(.L_x_48) ;  /* 0x0000000908907547 */ /* 0x000fea000b800000 */
[----:B------:R-:W-:Y:S01]  /*58a0*/  ISETP.GE.U32.AND P0, PT, R24, 0xf, PT ;  /* 0x0000000f1800780c */ /* 0x000fe20003f06070 */
[----:B------:R-:W-:Y:S01]  /*58b0*/  BSSY.RECONVERGENT B3, `(.L_x_68) ;  /* 0x000004a000037945 */ /* 0x000fe20003800200 */
[----:B------:R-:W-:Y:S02]  /*58c0*/  IMAD.MOV.U32 R27, RZ, RZ, RZ ;  /* 0x000000ffff1b7224 */ /* 0x000fe400078e00ff */
[----:B------:R-:W-:-:S09]  /*58d0*/  IMAD.MOV.U32 R32, RZ, RZ, RZ ;  /* 0x000000ffff207224 */ /* 0x000fd200078e00ff */
[----:B------:R-:W-:Y:S05]  /*58e0*/  @!P0 BRA `(.L_x_69) ;  /* 0x0000000400188947 */ /* 0x000fea0003800000 */
[----:B------:R-:W-:Y:S01]  /*58f0*/  BSSY.RECONVERGENT B4, `(.L_x_70) ;  /* 0x0000044000047945 */ /* 0x000fe20003800200 */
[----:B------:R-:W-:Y:S02]  /*5900*/  IMAD.MOV.U32 R27, RZ, RZ, RZ ;  /* 0x000000ffff1b7224 */ /* 0x000fe400078e00ff */
[----:B------:R-:W-:-:S07]  /*5910*/  IMAD.MOV.U32 R32, RZ, RZ, RZ ;  /* 0x000000ffff207224 */ /* 0x000fce00078e00ff */
.L_x_71:
[----:B------:R-:W-:-:S05]  /*5920*/  IMAD R33, R32, 0x4, R1 ;  /* 0x0000000420217824 */ /* 0x000fca00078e0201 */
[----:B------:R-:W5:Y:S04]  /*5930*/  LDL.128 R12, [R33] ;  /* 0x00000000210c7983 */ /* 0x000f680000100c00 */
[----:B------:R-:W5:Y:S04]  /*5940*/  LDL.128 R16, [R33+0x4000] ;  /* 0x0040000021107983 */ /* 0x000f680000100c00 */
[----:B--234-:R-:W2:Y:S01]  /*5950*/  LDL.128 R8, [R33+0x4010] ;  /* 0x0040100021087983 */ /* 0x01cea20000100c00 */
[----:B-----5:R-:W-:Y:S02]  /*5960*/  IABS R4, R12 ;  /* 0x0000000c00047213 */ /* 0x020fe40000000000 */
[----:B------:R-:W-:-:S04]  /*5970*/  IABS R12, R16 ;  /* 0x00000010000c7213 */ /* 0x000fc80000000000 */
[----:B------:R-:W-:Y:S02]  /*5980*/  IADD3 R12, PT, PT, R12, R4, R27 ;  /* 0x000000040c0c7210 */ /* 0x000fe40007ffe01b */
[----:B------:R-:W3:Y:S01]  /*5990*/  LDL.128 R4, [R33+0x10] ;  /* 0x0000100021047983 */ /* 0x000ee20000100c00 */
[----:B------:R-:W-:Y:S02]  /*59a0*/  IABS R16, R13 ;  /* 0x0000000d00107213 */ /* 0x000fe40000000000 */
[----:B------:R-:W-:Y:S02]  /*59b0*/  IABS R13, R17 ;  /* 0x00000011000d7213 */ /* 0x000fe40000000000 */
[----:B------:R-:W-:Y:S02]  /*59c0*/  IABS R14, R14 ;  /* 0x0000000e000e7213 */ /* 0x000fe40000000000 */
[----:B------:R-:W-:Y:S02]  /*59d0*/  IADD3 R12, PT, PT, R13, R16, R12 ;  /* 0x000000100d0c7210 */ /* 0x000fe40007ffe00c */
[----:B------:R-:W-:-:S02]  /*59e0*/  IABS R13, R18 ;  /* 0x00000012000d7213 */ /* 0x000fc40000000000 */
[----:B--2---:R-:W-:Y:S02]  /*59f0*/  IABS R8, R8 ;  /* 0x0000000800087213 */ /* 0x004fe40000000000 */
[----:B------:R-:W-:Y:S02]  /*5a00*/  IADD3 R12, PT, PT, R13, R14, R12 ;  /* 0x0000000e0d0c7210 */ /* 0x000fe40007ffe00c */
[----:B------:R-:W-:Y:S02]  /*5a10*/  IABS R14, R15 ;  /* 0x0000000f000e7213 */ /* 0x000fe40000000000 */
[----:B------:R-:W-:Y:S02]  /*5a20*/  IABS R13, R19 ;  /* 0x00000013000d7213 */ /* 0x000fe40000000000 */
[----:B------:R-:W2:Y:S02]  /*5a30*/  LDL.128 R16, [R33+0x20] ;  /* 0x0000200021107983 */ /* 0x000ea40000100c00 */
[----:B------:R-:W-:-:S02]  /*5a40*/  IADD3 R12, PT, PT, R13, R14, R12 ;  /* 0x0000000e0d0c7210 */ /* 0x000fc40007ffe00c */
[----:B------:R-:W-:Y:S02]  /*5a50*/  IABS R9, R9 ;  /* 0x0000000900097213 */ /* 0x000fe40000000000 */
[----:B------:R-:W-:Y:S02]  /*5a60*/  IABS R27, R11 ;  /* 0x0000000b001b7213 */ /* 0x000fe40000000000 */
[----:B---3--:R-:W-:Y:S01]  /*5a70*/  IABS R13, R5 ;  /* 0x00000005000d7213 */ /* 0x008fe20000000000 */
[----:B------:R-:W-:Y:S01]  /*5a80*/  IMAD.MOV.U32 R5, RZ, RZ, R8 ;  /* 0x000000ffff057224 */ /* 0x000fe200078e0008 */
[----:B------:R-:W-:-:S03]  /*5a90*/  IABS R4, R4 ;  /* 0x0000000400047213 */ /* 0x000fc60000000000 */
[----:B------:R-:W-:Y:S01]  /*5aa0*/  IMAD.MOV.U32 R8, RZ, RZ, R13 ;  /* 0x000000ffff087224 */ /* 0x000fe200078e000d */
[----:B------:R-:W-:Y:S02]  /*5ab0*/  IADD3 R4, PT, PT, R5, R4, R12 ;  /* 0x0000000405047210 */ /* 0x000fe40007ffe00c */
[----:B------:R-:W3:Y:S01]  /*5ac0*/  LDL.128 R12, [R33+0x4020] ;  /* 0x00402000210c7983 */ /* 0x000ee20000100c00 */
[----:B------:R-:W-:Y:S02]  /*5ad0*/  IABS R6, R6 ;  /* 0x0000000600067213 */ /* 0x000fe40000000000 */
[----:B------:R-:W-:Y:S02]  /*5ae0*/  IADD3 R4, PT, PT, R9, R8, R4 ;  /* 0x0000000809047210 */ /* 0x000fe40007ffe004 */
[----:B------:R-:W-:Y:S02]  /*5af0*/  IABS R5, R10 ;  /* 0x0000000a00057213 */ /* 0x000fe40000000000 */
[----:B------:R-:W4:Y:S02]  /*5b00*/  LDL.128 R8, [R33+0x4030] ;  /* 0x0040300021087983 */ /* 0x000f240000100c00 */
[----:B------:R-:W-:-:S02]  /*5b10*/  IADD3 R4, PT, PT, R5, R6, R4 ;  /* 0x0000000605047210 */ /* 0x000fc40007ffe004 */
[----:B------:R-:W-:-:S04]  /*5b20*/  IABS R5, R7 ;  /* 0x0000000700057213 */ /* 0x000fc80000000000 */
[----:B------:R-:W-:Y:S02]  /*5b30*/  IADD3 R27, PT, PT, R27, R5, R4 ;  /* 0x000000051b1b7210 */ /* 0x000fe40007ffe004 */
[----:B------:R-:W5:Y:S01]  /*5b40*/  LDL.128 R4, [R33+0x30] ;  /* 0x0000300021047983 */ /* 0x000f620000100c00 */
[----:B--2---:R-:W-:Y:S02]  /*5b50*/  IABS R16, R16 ;  /* 0x0000001000107213 */ /* 0x004fe40000000000 */
[----:B------:R-:W-:Y:S02]  /*5b60*/  IABS R18, R18 ;  /* 0x0000001200127213 */ /* 0x000fe40000000000 */
[----:B------:R-:W-:Y:S01]  /*5b70*/  IABS R19, R19 ;  /* 0x0000001300137213 */ /* 0x000fe20000000000 */
[----:B------:R-:W-:-:S05]  /*5b80*/  VIADD R32, R32, 0x10 ;  /* 0x0000001020207836 */ /* 0x000fca0000000000 */
[----:B------:R-:W-:Y:S02]  /*5b90*/  ISETP.NE.AND P0, PT, R32, R21, PT ;  /* 0x000000152000720c */ /* 0x000fe40003f05270 */
[----:B---3--:R-:W-:Y:S02]  /*5ba0*/  IABS R12, R12 ;  /* 0x0000000c000c7213 */ /* 0x008fe40000000000 */
[----:B------:R-:W-:Y:S02]  /*5bb0*/  IABS R13, R13 ;  /* 0x0000000d000d7213 */ /* 0x000fe40000000000 */
[----:B------:R-:W-:Y:S02]  /*5bc0*/  IADD3 R16, PT, PT, R12, R16, R27 ;  /* 0x000000100c107210 */ /* 0x000fe40007ffe01b */
[----:B------:R-:W-:-:S04]  /*5bd0*/  IABS R12, R17 ;  /* 0x00000011000c7213 */ /* 0x000fc80000000000 */
[----:B------:R-:W-:Y:S02]  /*5be0*/  IADD3 R12, PT, PT, R13, R12, R16 ;  /* 0x0000000c0d0c7210 */ /* 0x000fe40007ffe010 */
[----:B------:R-:W-:Y:S01]  /*5bf0*/  IABS R13, R14 ;  /* 0x0000000e000d7213 */ /* 0x000fe20000000000 */
[----:B------:R-:W-:-:S05]  /*5c00*/  IMAD.MOV.U32 R14, RZ, RZ, R18 ;  /* 0x000000ffff0e7224 */ /* 0x000fca00078e0012 */
[----:B------:R-:W-:Y:S02]  /*5c10*/  IADD3 R12, PT, PT, R13, R14, R12 ;  /* 0x0000000e0d0c7210 */ /* 0x000fe40007ffe00c */
[----:B-----5:R-:W-:Y:S01]  /*5c20*/  IABS R14, R4 ;  /* 0x00000004000e7213 */ /* 0x020fe20000000000 */
[----:B------:R-:W-:Y:S01]  /*5c30*/  IMAD.MOV.U32 R4, RZ, RZ, R19 ;  /* 0x000000ffff047224 */ /* 0x000fe200078e0013 */
[----:B------:R-:W-:Y:S02]  /*5c40*/  IABS R13, R15 ;  /* 0x0000000f000d7213 */ /* 0x000fe40000000000 */
[----:B----4-:R-:W-:Y:S01]  /*5c50*/  IABS R15, R8 ;  /* 0x00000008000f7213 */ /* 0x010fe20000000000 */
[----:B------:R-:W-:Y:S01]  /*5c60*/  IMAD.MOV.U32 R8, RZ, RZ, R14 ;  /* 0x000000ffff087224 */ /* 0x000fe200078e000e */
        /* <DEDUP_REMOVED lines=12> */
[----:B------:R-:W-:Y:S05]  /*5d30*/  BSYNC.RECONVERGENT B4 ;  /* 0x0000000000047941 */ /* 0x000fea0003800200 */
.L_x_70:
[----:B------:R-:W-:-:S07]  /*5d40*/  IMAD.MOV.U32 R32, RZ, RZ, R21 ;  /* 0x000000ffff207224 */ /* 0x000fce00078e0015 */
.L_x_69:
[----:B------:R-:W-:Y:S05]  /*5d50*/  BSYNC.RECONVERGENT B3 ;  /* 0x0000000000037941 */ /* 0x000fea0003800200 */
.L_x_68:
[----:B------:R-:W-:-:S13]  /*5d60*/  ISETP.NE.AND P0, PT, R23, RZ, PT ;  /* 0x000000ff1700720c */ /* 0x000fda0003f05270 */
[----:B------:R-:W-:Y:S05]  /*5d70*/  @!P0 BRA `(.L_x_48) ;  /* 0x0000000400588947 */ /* 0x000fea0003800000 */
[----:B------:R-:W-:Y:S01]  /*5d80*/  VIADD R4, R23, 0xffffffff ;  /* 0xffffffff17047836 */ /* 0x000fe20000000000 */
[----:B------:R-:W-:Y:S01]  /*5d90*/  BSSY.RECONVERGENT B3, `(.L_x_72) ;  /* 0x0000024000037945 */ /* 0x000fe20003800200 */
[----:B------:R-:W-:-:S03]  /*5da0*/  ISETP.NE.AND P4, PT, R22, RZ, PT ;  /* 0x000000ff1600720c */ /* 0x000fc60003f85270 */
[----:B------:R-:W-:-:S13]  /*5db0*/  ISETP.GE.U32.AND P0, PT, R4, 0x7, PT ;  /* 0x000000070400780c */ /* 0x000fda0003f06070 */
[----:B------:R-:W-:Y:S05]  /*5dc0*/  @!P0 BRA `(.L_x_73) ;  /* 0x0000000000808947 */ /* 0x000fea0003800000 */
[----:B------:R-:W-:-:S05]  /*5dd0*/  IMAD R33, R32, 0x4, R1 ;  /* 0x0000000420217824 */ /* 0x000fca00078e0201 */
[----:B--234-:R-:W2:Y:S04]  /*5de0*/  LDL.128 R4, [R33] ;  /* 0x0000000021047983 */ /* 0x01cea80000100c00 */
[----:B------:R-:W3:Y:S04]  /*5df0*/  LDL.128 R8, [R33+0x4000] ;  /* 0x0040000021087983 */ /* 0x000ee80000100c00 */
[----:B------:R-:W4:Y:S04]  /*5e00*/  LDL.128 R12, [R33+0x10] ;  /* 0x00001000210c7983 */ /* 0x000f280000100c00 */
[----:B------:R-:W5:Y:S01]  /*5e10*/  LDL.128 R16, [R33+0x4010] ;  /* 0x0040100021107983 */ /* 0x000f620000100c00 */
[----:B------:R-:W-:Y:S01]  /*5e20*/  VIADD R32, R32, 0x8 ;  /* 0x0000000820207836 */ /* 0x000fe20000000000 */
[----:B--2---:R-:W-:-:S02]  /*5e30*/  IABS R4, R4 ;  /* 0x0000000400047213 */ /* 0x004fc40000000000 */
[----:B------:R-:W-:Y:S02]  /*5e40*/  IABS R6, R6 ;  /* 0x0000000600067213 */ /* 0x000fe40000000000 */
[----:B---3--:R-:W-:-:S04]  /*5e50*/  IABS R8, R8 ;  /* 0x0000000800087213 */ /* 0x008fc80000000000 */
[----:B------:R-:W-:Y:S02]  /*5e60*/  IADD3 R4, PT, PT, R8, R4, R27 ;  /* 0x0000000408047210 */ /* 0x000fe40007ffe01b */
[----:B------:R-:W-:Y:S02]  /*5e70*/  IABS R8, R5 ;  /* 0x0000000500087213 */ /* 0x000fe40000000000 */
[----:B------:R-:W-:Y:S02]  /*5e80*/  IABS R5, R9 ;  /* 0x0000000900057213 */ /* 0x000fe40000000000 */
[----:B----4-:R-:W-:Y:S02]  /*5e90*/  IABS R14, R14 ;  /* 0x0000000e000e7213 */ /* 0x010fe40000000000 */
[----:B------:R-:W-:Y:S02]  /*5ea0*/  IADD3 R4, PT, PT, R5, R8, R4 ;  /* 0x0000000805047210 */ /* 0x000fe40007ffe004 */
[----:B------:R-:W-:-:S02]  /*5eb0*/  IABS R5, R10 ;  /* 0x0000000a00057213 */ /* 0x000fc40000000000 */
[----:B------:R-:W-:Y:S02]  /*5ec0*/  IABS R8, R12 ;  /* 0x0000000c00087213 */ /* 0x000fe40000000000 */
[----:B------:R-:W-:Y:S02]  /*5ed0*/  IADD3 R4, PT, PT, R5, R6, R4 ;  /* 0x0000000605047210 */ /* 0x000fe40007ffe004 */
[----:B------:R-:W-:Y:S02]  /*5ee0*/  IABS R6, R7 ;  /* 0x0000000700067213 */ /* 0x000fe40000000000 */
[----:B------:R-:W-:Y:S02]  /*5ef0*/  IABS R5, R11 ;  /* 0x0000000b00057213 */ /* 0x000fe40000000000 */
[----:B-----5:R-:W-:Y:S02]  /*5f00*/  IABS R7, R16 ;  /* 0x0000001000077213 */ /* 0x020fe40000000000 */
[----:B------:R-:W-:-:S02]  /*5f10*/  IADD3 R4, PT, PT, R5, R6, R4 ;  /* 0x0000000605047210 */ /* 0x000fc40007ffe004 */
[----:B------:R-:W-:Y:S02]  /*5f20*/  IABS R6, R13 ;  /* 0x0000000d00067213 */ /* 0x000fe40000000000 */
[----:B------:R-:W-:Y:S02]  /*5f30*/  IABS R5, R17 ;  /* 0x0000001100057213 */ /* 0x000fe40000000000 */
[----:B------:R-:W-:Y:S02]  /*5f40*/  IADD3 R4, PT, PT, R7, R8, R4 ;  /* 0x0000000807047210 */ /* 0x000fe40007ffe004 */
[----:B------:R-:W-:Y:S02]  /*5f50*/  IABS R18, R18 ;  /* 0x0000001200127213 */ /* 0x000fe40000000000 */
[----:B------:R-:W-:Y:S01]  /*5f60*/  IADD3 R4, PT, PT, R5, R6, R4 ;  /* 0x0000000605047210 */ /* 0x000fe20007ffe004 */
[----:B------:R-:W-:Y:S01]  /*5f70*/  IMAD.MOV.U32 R6, RZ, RZ, R14 ;  /* 0x000000ffff067224 */ /* 0x000fe200078e000e */
[----:B------:R-:W-:Y:S01]  /*5f80*/  IABS R7, R15 ;  /* 0x0000000f00077213 */ /* 0x000fe20000000000 */
[----:B------:R-:W-:Y:S01]  /*5f90*/  IMAD.MOV.U32 R5, RZ, RZ, R18 ;  /* 0x000000ffff057224 */ /* 0x000fe200078e0012 */
[----:B------:R-:W-:-:S04]  /*5fa0*/  IABS R27, R19 ;  /* 0x00000013001b7213 */ /* 0x000fc80000000000 */
[----:B------:R-:W-:-:S04]  /*5fb0*/  IADD3 R4, PT, PT, R5, R6, R4 ;  /* 0x0000000605047210 */ /* 0x000fc80007ffe004 */
[----:B------:R-:W-:-:S07]  /*5fc0*/  IADD3 R27, PT, PT, R27, R7, R4 ;  /* 0x000000071b1b7210 */ /* 0x000fce0007ffe004 */
.L_x_73:
[----:B------:R-:W-:Y:S05]  /*5fd0*/  BSYNC.RECONVERGENT B3 ;  /* 0x0000000000037941 */ /* 0x000fea0003800200 */
.L_x_72:
        /* <DEDUP_REMOVED lines=8> */
[----:B------:R-:W3:Y:S01]  /*6060*/  LDL.128 R8, [R12+0x4000] ;  /* 0x004000000c087983 */ /* 0x000ee20000100c00 */
[----:B------:R-:W-:Y:S01]  /*6070*/  VIADD R32, R32, 0x4 ;  /* 0x0000000420207836 */ /* 0x000fe20000000000 */
[----:B--2---:R-:W-:Y:S02]  /*6080*/  IABS R13, R4 ;  /* 0x00000004000d7213 */ /* 0x004fe40000000000 */
[----:B------:R-:W-:Y:S02]  /*6090*/  IABS R7, R7 ;  /* 0x0000000700077213 */ /* 0x000fe40000000000 */
[----:B---3--:R-:W-:Y:S01]  /*60a0*/  IABS R4, R8 ;  /* 0x0000000800047213 */ /* 0x008fe20000000000 */
[----:B------:R-:W-:Y:S01]  /*60b0*/  IMAD.MOV.U32 R8, RZ, RZ, R13 ;  /* 0x000000ffff087224 */ /* 0x000fe200078e000d */
[----:B------:R-:W-:-:S02]  /*60c0*/  IABS R13, R5 ;  /* 0x00000005000d7213 */ /* 0x000fc40000000000 */
[----:B------:R-:W-:Y:S02]  /*60d0*/  IABS R5, R9 ;  /* 0x0000000900057213 */ /* 0x000fe40000000000 */
[----:B------:R-:W-:Y:S02]  /*60e0*/  IADD3 R4, PT, PT, R4, R8, R27 ;  /* 0x0000000804047210 */ /* 0x000fe40007ffe01b */
[----:B------:R-:W-:Y:S01]  /*60f0*/  IABS R8, R6 ;  /* 0x0000000600087213 */ /* 0x000fe20000000000 */
[----:B------:R-:W-:Y:S01]  /*6100*/  IMAD.MOV.U32 R6, RZ, RZ, R13 ;  /* 0x000000ffff067224 */ /* 0x000fe200078e000d */
[----:B------:R-:W-:Y:S02]  /*6110*/  IABS R10, R10 ;  /* 0x0000000a000a7213 */ /* 0x000fe40000000000 */
[----:B------:R-:W-:Y:S02]  /*6120*/  IABS R27, R11 ;  /* 0x0000000b001b7213 */ /* 0x000fe40000000000 */
[----:B------:R-:W-:Y:S01]  /*6130*/  IADD3 R4, PT, PT, R5, R6, R4 ;  /* 0x0000000605047210 */ /* 0x000fe20007ffe004 */
[----:B------:R-:W-:-:S02]  /*6140*/  IMAD.MOV.U32 R6, RZ, RZ, R8 ;  /* 0x000000ffff067224 */ /* 0x000fc400078e0008 */
[----:B------:R-:W-:-:S05]  /*6150*/  IMAD.MOV.U32 R5, RZ, RZ, R10 ;  /* 0x000000ffff057224 */ /* 0x000fca00078e000a */
[----:B------:R-:W-:-:S04]  /*6160*/  IADD3 R4, PT, PT, R5, R6, R4 ;  /* 0x0000000605047210 */ /* 0x000fc80007ffe004 */
[----:B------:R-:W-:-:S07]  /*6170*/  IADD3 R27, PT, PT, R27, R7, R4 ;  /* 0x000000071b1b7210 */ /* 0x000fce0007ffe004 */
.L_x_75:
[----:B------:R-:W-:Y:S05]  /*6180*/  BSYNC.RECONVERGENT B3 ;  /* 0x0000000000037941 */ /* 0x000fea0003800200 */
.L_x_74:
[----:B------:R-:W-:Y:S05]  /*6190*/  @!P4 BRA `(.L_x_48) ;  /* 0x000000000050c947 */ /* 0x000fea0003800000 */
[----:B------:R-:W-:-:S05]  /*61a0*/  IMAD R8, R32, 0x4, R1 ;  /* 0x0000000420087824 */ /* 0x000fca00078e0201 */
[----:B------:R-:W5:Y:S04]  /*61b0*/  LDL.64 R4, [R8] ;  /* 0x0000000008047983 */ /* 0x000f680000100a00 */
[----:B--234-:R-:W2:Y:S01]  /*61c0*/  LDL.64 R6, [R8+0x4000] ;  /* 0x0040000008067983 */ /* 0x01cea20000100a00 */
[----:B------:R-:W-:Y:S02]  /*61d0*/  ISETP.NE.AND P0, PT, R20, 0x1, PT ;  /* 0x000000011400780c */ /* 0x000fe40003f05270 */
[----:B-----5:R-:W-:Y:S02]  /*61e0*/  IABS R9, R4 ;  /* 0x0000000400097213 */ /* 0x020fe40000000000 */
[----:B--2---:R-:W-:-:S03]  /*61f0*/  IABS R4, R6 ;  /* 0x0000000600047213 */ /* 0x004fc60000000000 */
[----:B------:R-:W-:-:S05]  /*6200*/  IMAD.MOV.U32 R6, RZ, RZ, R9 ;  /* 0x000000ffff067224 */ /* 0x000fca00078e0009 */
[----:B------:R-:W-:Y:S01]  /*6210*/  IADD3 R27, PT, PT, R4, R6, R27 ;  /* 0x00000006041b7210 */ /* 0x000fe20007ffe01b */
[----:B------:R-:W-:Y:S06]  /*6220*/  @!P0 BRA `(.L_x_48) ;  /* 0x00000000002c8947 */ /* 0x000fec0003800000 */
[----:B------:R-:W2:Y:S04]  /*6230*/  LDL R6, [R8+0x8] ;  /* 0x0000080008067983 */ /* 0x000ea80000100800 */
[----:B------:R-:W3:Y:S01]  /*6240*/  LDL R9, [R8+0x4008] ;  /* 0x0040080008097983 */ /* 0x000ee20000100800 */
[----:B------:R-:W-:Y:S02]  /*6250*/  ISETP.NE.AND P0, PT, R20, 0x2, PT ;  /* 0x000000021400780c */ /* 0x000fe40003f05270 */
[----:B------:R-:W-:Y:S02]  /*6260*/  IABS R4, R7 ;  /* 0x0000000700047213 */ /* 0x000fe40000000000 */
[----:B------:R-:W-:-:S04]  /*6270*/  IABS R5, R5 ;  /* 0x0000000500057213 */ /* 0x000fc80000000000 */
[----:B------:R-:W-:-:S05]  /*6280*/  IADD3 R27, PT, PT, R4, R5, R27 ;  /* 0x00000005041b7210 */ /* 0x000fca0007ffe01b */
[----:B--2---:R-:W-:Y:S02]  /*6290*/  @P0 IABS R6, R6 ;  /* 0x0000000600060213 */ /* 0x004fe40000000000 */
[----:B---3--:R-:W-:-:S03]  /*62a0*/  @P0 IABS R9, R9 ;  /* 0x0000000900090213 */ /* 0x008fc60000000000 */
[----:B------:R-:W-:Y:S02]  /*62b0*/  @P0 IMAD.MOV.U32 R5, RZ, RZ, R6 ;  /* 0x000000ffff050224 */ /* 0x000fe400078e0006 */
[----:B------:R-:W-:-:S05]  /*62c0*/  @P0 IMAD.MOV.U32 R4, RZ, RZ, R9 ;  /* 0x000000ffff040224 */ /* 0x000fca00078e0009 */
[----:B------:R-:W-:-:S07]  /*62d0*/  @P0 IADD3 R27, PT, PT, R4, R5, R27 ;  /* 0x00000005041b0210 */ /* 0x000fce0007ffe01b */
.L_x_48:
[----:B------:R-:W-:Y:S05]  /*62e0*/  BSYNC.RECONVERGENT B1 ;  /* 0x0000000000017941 */ /* 0x000fea0003800200 */
.L_x_43:
[CC--:B------:R-:W-:Y:S01]  /*62f0*/  ISETP.LE.OR P0, PT, R27.reuse, R28.reuse, !PT ;  /* 0x0000001c1b00720c */ /* 0x0c0fe20007f03670 */
[----:B------:R-:W-:Y:S01]  /*6300*/  BSSY.RECONVERGENT B1, `(.L_x_76) ;  /* 0x0000061000017945 */ /* 0x000fe20003800200 */
[----:B------:R-:W-:-:S11]  /*6310*/  VIMNMX R28, PT, PT, R27, R28, !PT ;  /* 0x0000001c1b1c7248 */ /* 0x000fd60007fe0100 */
[----:B------:R-:W-:Y:S05]  /*6320*/  @P0 BRA `(.L_x_77) ;  /* 0x0000000400780947 */ /* 0x000fea0003800000 */
[----:B------:R-:W-:Y:S01]  /*6330*/  IMAD.MOV.U32 R14, RZ, RZ, RZ ;  /* 0x000000ffff0e7224 */ /* 0x000fe200078e00ff */
[----:B------:R-:W-:Y:S06]  /*6340*/  @!P1 BRA `(.L_x_78) ;  /* 0x0000000000849947 */ /* 0x000fec0003800000 */
[----:B------:R-:W-:Y:S01]  /*6350*/  IMAD.MOV.U32 R28, RZ, RZ, RZ ;  /* 0x000000ffff1c7224 */ /* 0x000fe200078e00ff */
[----:B------:R-:W1:Y:S01]  /*6360*/  LDCU.64 UR6, c[0x0][0x3a0] ;  /* 0x00007400ff0677ac */ /* 0x000e620008000a00 */
[----:B------:R-:W-:-:S05]  /*6370*/  NOP ;  /* 0x0000000000007918 */ /* 0x000fca0000000000 */
.L_x_79:
[C---:B0-----:R-:W-:Y:S01]  /*6380*/  IADD3 R8, P0, PT, R28.reuse, R34, RZ ;  /* 0x000000221c087210 */ /* 0x041fe20007f1e0ff */
[----:B------:R-:W-:-:S04]  /*6390*/  IMAD R38, R28, 0x4, R31 ;  /* 0x000000041c267824 */ /* 0x000fc800078e021f */
[----:B---34-:R-:W-:Y:S01]  /*63a0*/  IMAD.X R9, RZ, RZ, R25, P0 ;  /* 0x000000ffff097224 */ /* 0x018fe200000e0619 */
[C---:B-1----:R-:W-:Y:S01]  /*63b0*/  LEA R32, P0, R8.reuse, UR6, 0x2 ;  /* 0x0000000608207c11 */ /* 0x042fe2000f8010ff */
[----:B0-2---:R-:W2:Y:S03]  /*63c0*/  LDL.128 R4, [R38] ;  /* 0x0000000026047983 */ /* 0x005ea60000100c00 */
[----:B------:R-:W-:Y:S01]  /*63d0*/  LEA.HI.X R33, R8, UR7, R9, 0x2, P0 ;  /* 0x0000000708217c11 */ /* 0x000fe200080f1409 */
[----:B------:R-:W3:Y:S04]  /*63e0*/  LDL.128 R12, [R38+0x20] ;  /* 0x00002000260c7983 */ /* 0x000ee80000100c00 */
[----:B------:R-:W4:Y:S04]  /*63f0*/  LDL.128 R8, [R38+0x10] ;  /* 0x0000100026087983 */ /* 0x000f280000100c00 */
[----:B------:R-:W5:Y:S01]  /*6400*/  LDL.128 R16, [R38+0x30] ;  /* 0x0000300026107983 */ /* 0x000f620000100c00 */
[----:B------:R-:W-:Y:S01]  /*6410*/  ULOP3.LUT UR4, UR5, 0xfffffff0, URZ, 0xc0, !UPT ;  /* 0xfffffff005047892 */ /* 0x000fe2000f8ec0ff */
[----:B------:R-:W-:-:S05]  /*6420*/  VIADD R28, R28, 0x10 ;  /* 0x000000101c1c7836 */ /* 0x000fca0000000000 */
[----:B------:R-:W-:Y:S01]  /*6430*/  ISETP.NE.AND P0, PT, R28, UR4, PT ;  /* 0x000000041c007c0c */ /* 0x000fe2000bf05270 */
[----:B--2---:R0:W-:Y:S04]  /*6440*/  STG.E desc[UR8][R32.64], R4 ;  /* 0x0000000420007986 */ /* 0x0041e8000c101908 */
[----:B------:R0:W-:Y:S04]  /*6450*/  STG.E desc[UR8][R32.64+0x4], R5 ;  /* 0x0000040520007986 */ /* 0x0001e8000c101908 */
[----:B------:R0:W-:Y:S04]  /*6460*/  STG.E desc[UR8][R32.64+0x8], R6 ;  /* 0x0000080620007986 */ /* 0x0001e8000c101908 */
[----:B------:R0:W-:Y:S04]  /*6470*/  STG.E desc[UR8][R32.64+0xc], R7 ;  /* 0x00000c0720007986 */ /* 0x0001e8000c101908 */
[----:B----4-:R0:W-:Y:S04]  /*6480*/  STG.E desc[UR8][R32.64+0x10], R8 ;  /* 0x0000100820007986 */ /* 0x0101e8000c101908 */
[----:B------:R0:W-:Y:S04]  /*6490*/  STG.E desc[UR8][R32.64+0x14], R9 ;  /* 0x0000140920007986 */ /* 0x0001e8000c101908 */
[----:B------:R0:W-:Y:S04]  /*64a0*/  STG.E desc[UR8][R32.64+0x18], R10 ;  /* 0x0000180a20007986 */ /* 0x0001e8000c101908 */
[----:B------:R0:W-:Y:S04]  /*64b0*/  STG.E desc[UR8][R32.64+0x1c], R11 ;  /* 0x00001c0b20007986 */ /* 0x0001e8000c101908 */
[----:B---3--:R0:W-:Y:S04]  /*64c0*/  STG.E desc[UR8][R32.64+0x20], R12 ;  /* 0x0000200c20007986 */ /* 0x0081e8000c101908 */
        /* <DEDUP_REMOVED lines=8> */
[----:B0-----:R-:W-:-:S07]  /*6550*/  IMAD.U32 R14, RZ, RZ, UR4 ;  /* 0x00000004ff0e7e24 */ /* 0x001fce000f8e00ff */
.L_x_78:
[----:B------:R-:W-:Y:S01]  /*6560*/  ULOP3.LUT UP0, URZ, UR5, 0xf, URZ, 0xc0, !UPT ;  /* 0x0000000f05ff7892 */ /* 0x000fe2000f80c0ff */
[----:B------:R-:W-:-:S08]  /*6570*/  IMAD.MOV.U32 R28, RZ, RZ, R27 ;  /* 0x000000ffff1c7224 */ /* 0x000fd000078e001b */
[----:B------:R-:W-:Y:S05]  /*6580*/  BRA.U !UP0, `(.L_x_77) ;  /* 0x0000000108e07547 */ /* 0x000fea000b800000 */
[----:B------:R-:W1:Y:S02]  /*6590*/  LDCU UR4, c[0x0][0x3a8] ;  /* 0x00007500ff0477ac */ /* 0x000e640008000800 */
[----:B-1----:R-:W-:-:S04]  /*65a0*/  UIADD3 UR4, UPT, UPT, UR4, 0xf, URZ ;  /* 0x0000000f04047890 */ /* 0x002fc8000fffe0ff */
[----:B------:R-:W-:Y:S01]  /*65b0*/  ULOP3.LUT UP0, URZ, UR4, 0x7, URZ, 0xc0, !UPT ;  /* 0x0000000704ff7892 */ /* 0x000fe2000f80c0ff */
[----:B------:R-:W-:Y:S10]  /*65c0*/  @!P2 BRA `(.L_x_80) ;  /* 0x000000000044a947 */ /* 0x000ff40003800000 */
[C---:B------:R-:W-:Y:S01]  /*65d0*/  IMAD R15, R14.reuse, 0x4, R31 ;  /* 0x000000040e0f7824 */ /* 0x040fe200078e021f */
[----:B------:R-:W1:Y:S04]  /*65e0*/  LDCU.64 UR6, c[0x0][0x3a0] ;  /* 0x00007400ff0677ac */ /* 0x000e680008000a00 */
[----:B0-234-:R-:W2:Y:S04]  /*65f0*/  LDL.128 R4, [R15] ;  /* 0x000000000f047983 */ /* 0x01dea80000100c00 */
[----:B------:R-:W3:Y:S01]  /*6600*/  LDL.128 R8, [R15+0x10] ;  /* 0x000010000f087983 */ /* 0x000ee20000100c00 */
[C---:B------:R-:W-:Y:S01]  /*6610*/  IADD3 R13, P0, PT, R14.reuse, R34, RZ ;  /* 0x000000220e0d7210 */ /* 0x040fe20007f1e0ff */
[----:B------:R-:W-:-:S04]  /*6620*/  VIADD R14, R14, 0x8 ;  /* 0x000000080e0e7836 */ /* 0x000fc80000000000 */
[----:B------:R-:W-:Y:S01]  /*6630*/  IMAD.X R16, RZ, RZ, R25, P0 ;  /* 0x000000ffff107224 */ /* 0x000fe200000e0619 */
[----:B-1----:R-:W-:-:S04]  /*6640*/  LEA R12, P0, R13, UR6, 0x2 ;  /* 0x000000060d0c7c11 */ /* 0x002fc8000f8010ff */
[----:B------:R-:W-:-:S05]  /*6650*/  LEA.HI.X R13, R13, UR7, R16, 0x2, P0 ;  /* 0x000000070d0d7c11 */ /* 0x000fca00080f1410 */
[----:B--2---:R1:W-:Y:S04]  /*6660*/  STG.E desc[UR8][R12.64], R4 ;  /* 0x000000040c007986 */ /* 0x0043e8000c101908 */
[----:B------:R1:W-:Y:S04]  /*6670*/  STG.E desc[UR8][R12.64+0x4], R5 ;  /* 0x000004050c007986 */ /* 0x0003e8000c101908 */
[----:B------:R1:W-:Y:S04]  /*6680*/  STG.E desc[UR8][R12.64+0x8], R6 ;  /* 0x000008060c007986 */ /* 0x0003e8000c101908 */
[----:B------:R1:W-:Y:S04]  /*6690*/  STG.E desc[UR8][R12.64+0xc], R7 ;  /* 0x00000c070c007986 */ /* 0x0003e8000c101908 */
[----:B---3--:R1:W-:Y:S04]  /*66a0*/  STG.E desc[UR8][R12.64+0x10], R8 ;  /* 0x000010080c007986 */ /* 0x0083e8000c101908 */
[----:B------:R1:W-:Y:S04]  /*66b0*/  STG.E desc[UR8][R12.64+0x14], R9 ;  /* 0x000014090c007986 */ /* 0x0003e8000c101908 */
[----:B------:R1:W-:Y:S04]  /*66c0*/  STG.E desc[UR8][R12.64+0x18], R10 ;  /* 0x0000180a0c007986 */ /* 0x0003e8000c101908 */
[----:B------:R1:W-:Y:S02]  /*66d0*/  STG.E desc[UR8][R12.64+0x1c], R11 ;  /* 0x00001c0b0c007986 */ /* 0x0003e4000c101908 */
.L_x_80:
[----:B------:R-:W-:Y:S01]  /*66e0*/  IMAD.MOV.U32 R28, RZ, RZ, R27 ;  /* 0x000000ffff1c7224 */ /* 0x000fe200078e001b */
[----:B------:R-:W-:Y:S06]  /*66f0*/  BRA.U !UP0, `(.L_x_77) ;  /* 0x0000000108847547 */ /* 0x000fec000b800000 */
[----:B------:R-:W-:Y:S01]  /*6700*/  ISETP.NE.AND P0, PT, R26, RZ, PT ;  /* 0x000000ff1a00720c */ /* 0x000fe20003f05270 */
[----:B------:R-:W-:-:S12]  /*6710*/  @!P3 BRA `(.L_x_81) ;  /* 0x000000000030b947 */ /* 0x000fd80003800000 */
[C---:B01----:R-:W-:Y:S01]  /*6720*/  IMAD R4, R14.reuse, 0x4, R31 ;  /* 0x000000040e047824 */ /* 0x043fe200078e021f */
[----:B------:R-:W0:Y:S05]  /*6730*/  LDCU.64 UR6, c[0x0][0x3a0] ;  /* 0x00007400ff0677ac */ /* 0x000e2a0008000a00 */
[----:B--234-:R-:W2:Y:S01]  /*6740*/  LDL.128 R4, [R4] ;  /* 0x0000000004047983 */ /* 0x01cea20000100c00 */
[C---:B------:R-:W-:Y:S01]  /*6750*/  IADD3 R9, P4, PT, R14.reuse, R34, RZ ;  /* 0x000000220e097210 */ /* 0x040fe20007f9e0ff */
[----:B------:R-:W-:-:S04]  /*6760*/  VIADD R14, R14, 0x4 ;  /* 0x000000040e0e7836 */ /* 0x000fc80000000000 */
[----:B------:R-:W-:Y:S01]  /*6770*/  IMAD.X R10, RZ, RZ, R25, P4 ;  /* 0x000000ffff0a7224 */ /* 0x000fe200020e0619 */
[----:B0-----:R-:W-:-:S04]  /*6780*/  LEA R8, P4, R9, UR6, 0x2 ;  /* 0x0000000609087c11 */ /* 0x001fc8000f8810ff */
[----:B------:R-:W-:-:S05]  /*6790*/  LEA.HI.X R9, R9, UR7, R10, 0x2, P4 ;  /* 0x0000000709097c11 */ /* 0x000fca000a0f140a */
[----:B--2---:R0:W-:Y:S04]  /*67a0*/  STG.E desc[UR8][R8.64], R4 ;  /* 0x0000000408007986 */ /* 0x0041e8000c101908 */
[----:B------:R0:W-:Y:S04]  /*67b0*/  STG.E desc[UR8][R8.64+0x4], R5 ;  /* 0x0000040508007986 */ /* 0x0001e8000c101908 */
[----:B------:R0:W-:Y:S04]  /*67c0*/  STG.E desc[UR8][R8.64+0x8], R6 ;  /* 0x0000080608007986 */ /* 0x0001e8000c101908 */
[----:B------:R0:W-:Y:S02]  /*67d0*/  STG.E desc[UR8][R8.64+0xc], R7 ;  /* 0x00000c0708007986 */ /* 0x0001e4000c101908 */
.L_x_81:
[----:B------:R-:W-:Y:S01]  /*67e0*/  IMAD.MOV.U32 R28, RZ, RZ, R27 ;  /* 0x000000ffff1c7224 */ /* 0x000fe200078e001b */
[----:B------:R-:W-:Y:S06]  /*67f0*/  @!P0 BRA `(.L_x_77) ;  /* 0x0000000000448947 */ /* 0x000fec0003800000 */
[C---:B01----:R-:W-:Y:S01]  /*6800*/  IMAD R8, R14.reuse, 0x4, R31 ;  /* 0x000000040e087824 */ /* 0x043fe200078e021f */
[----:B------:R-:W0:Y:S04]  /*6810*/  LDCU.64 UR6, c[0x0][0x3a0] ;  /* 0x00007400ff0677ac */ /* 0x000e280008000a00 */
[----:B------:R-:W5:Y:S01]  /*6820*/  LDL.64 R4, [R8] ;  /* 0x0000000008047983 */ /* 0x000f620000100a00 */
[----:B------:R-:W-:Y:S01]  /*6830*/  IADD3 R14, P0, PT, R14, R34, RZ ;  /* 0x000000220e0e7210 */ /* 0x000fe20007f1e0ff */
[----:B------:R-:W-:-:S04]  /*6840*/  IMAD.MOV.U32 R28, RZ, RZ, R27 ;  /* 0x000000ffff1c7224 */ /* 0x000fc800078e001b */
[----:B--234-:R-:W-:Y:S01]  /*6850*/  IMAD.X R7, RZ, RZ, R25, P0 ;  /* 0x000000ffff077224 */ /* 0x01cfe200000e0619 */
[----:B0-----:R-:W-:-:S04]  /*6860*/  LEA R6, P0, R14, UR6, 0x2 ;  /* 0x000000060e067c11 */ /* 0x001fc8000f8010ff */
[----:B------:R-:W-:Y:S02]  /*6870*/  LEA.HI.X R7, R14, UR7, R7, 0x2, P0 ;  /* 0x000000070e077c11 */ /* 0x000fe400080f1407 */
[----:B------:R-:W-:-:S03]  /*6880*/  ISETP.NE.AND P0, PT, R26, 0x1, PT ;  /* 0x000000011a00780c */ /* 0x000fc60003f05270 */
[----:B-----5:R0:W-:Y:S10]  /*6890*/  STG.E desc[UR8][R6.64], R4 ;  /* 0x0000000406007986 */ /* 0x0201f4000c101908 */
[----:B------:R-:W-:Y:S05]  /*68a0*/  @!P0 BRA `(.L_x_77) ;  /* 0x0000000000188947 */ /* 0x000fea0003800000 */
[----:B------:R-:W2:Y:S01]  /*68b0*/  LDL R9, [R8+0x8] ;  /* 0x0000080008097983 */ /* 0x000ea20000100800 */
[----:B------:R-:W-:Y:S01]  /*68c0*/  ISETP.NE.AND P0, PT, R26, 0x2, PT ;  /* 0x000000021a00780c */ /* 0x000fe20003f05270 */
[--C-:B------:R-:W-:Y:S02]  /*68d0*/  IMAD.MOV.U32 R28, RZ, RZ, R27.reuse ;  /* 0x000000ffff1c7224 */ /* 0x100fe400078e001b */
[----:B------:R1:W-:Y:S10]  /*68e0*/  STG.E desc[UR8][R6.64+0x4], R5 ;  /* 0x0000040506007986 */ /* 0x0003f4000c101908 */
[----:B------:R-:W-:Y:S01]  /*68f0*/  @P0 IMAD.MOV.U32 R28, RZ, RZ, R27 ;  /* 0x000000ffff1c0224 */ /* 0x000fe200078e001b */
[----:B--2---:R1:W-:Y:S06]  /*6900*/  @P0 STG.E desc[UR8][R6.64+0x8], R9 ;  /* 0x0000080906000986 */ /* 0x0043ec000c101908 */
.L_x_77:
[----:B------:R-:W-:Y:S05]  /*6910*/  BSYNC.RECONVERGENT B1 ;  /* 0x0000000000017941 */ /* 0x000fea0003800200 */
.L_x_76:
[----:B------:R-:W-:-:S05]  /*6920*/  IADD3 R30, P0, PT, R30, 0x1, RZ ;  /* 0x000000011e1e7810 */ /* 0x000fca0007f1e0ff */
[----:B------:R-:W-:Y:S01]  /*6930*/  IMAD.X R29, RZ, RZ, R29, P0 ;  /* 0x000000ffff1d7224 */ /* 0x000fe200000e061d */
[----:B------:R-:W-:-:S04]  /*6940*/  ISETP.GT.U32.AND P0, PT, R30, R0, PT ;  /* 0x000000001e00720c */ /* 0x000fc80003f04070 */
[----:B------:R-:W-:-:S13]  /*6950*/  ISETP.GT.U32.AND.EX P0, PT, R29, R2, PT, P0 ;  /* 0x000000021d00720c */ /* 0x000fda0003f04100 */
[----:B------:R-:W-:Y:S05]  /*6960*/  @!P0 BRA `(.L_x_82) ;  /* 0xffffffcc00b08947 */ /* 0x000fea000383ffff */
[----:B------:R-:W-:Y:S05]  /*6970*/  BSYNC.RECONVERGENT B2 ;  /* 0x0000000000027941 */ /* 0x000fea0003800200 */
.L_x_42:
[----:B------:R-:W-:Y:S05]  /*6980*/  BRA `(.L_x_40) ;  /* 0x0000001000107947 */ /* 0x000fea0003800000 */
.L_x_41:
[----:B------:R-:W-:Y:S05]  /*6990*/  @!P1 BRA `(.L_x_83) ;  /* 0x0000000c00009947 */ /* 0x000fea0003800000 */
[C---:B------:R-:W-:Y:S01]  /*69a0*/  LOP3.LUT R34, R32.reuse, 0xf, RZ, 0xc0, !PT ;  /* 0x0000000f20227812 */ /* 0x040fe200078ec0ff */
[C---:B012-4-:R-:W-:Y:S01]  /*69b0*/  VIADD R4, R32.reuse, 0xffffffff ;  /* 0xffffffff20047836 */ /* 0x057fe20000000000 */
[C---:B------:R-:W-:Y:S01]  /*69c0*/  LOP3.LUT R33, R32.reuse, 0x7, RZ, 0xc0, !PT ;  /* 0x0000000720217812 */ /* 0x040fe200078ec0ff */
[----:B------:R-:W-:Y:S01]  /*69d0*/  BSSY.RECONVERGENT B1, `(.L_x_84) ;  /* 0x00000bb000017945 */ /* 0x000fe20003800200 */
[----:B------:R-:W-:Y:S01]  /*69e0*/  LOP3.LUT R31, R32, 0x7ffffff0, RZ, 0xc0, !PT ;  /* 0x7ffffff0201f7812 */ /* 0x000fe200078ec0ff */
[----:B---3--:R-:W-:Y:S01]  /*69f0*/  VIADD R5, R34, 0xffffffff ;  /* 0xffffffff22057836 */ /* 0x008fe20000000000 */
[----:B------:R-:W-:Y:S01]  /*6a00*/  ISETP.GE.U32.AND P1, PT, R4, 0xf, PT ;  /* 0x0000000f0400780c */ /* 0x000fe20003f26070 */
[----:B------:R-:W-:Y:S01]  /*6a10*/  VIADD R6, R33, 0xffffffff ;  /* 0xffffffff21067836 */ /* 0x000fe20000000000 */
[----:B------:R-:W-:Y:S02]  /*6a20*/  LOP3.LUT R32, R32, 0x3, RZ, 0xc0, !PT ;  /* 0x0000000320207812 */ /* 0x000fe400078ec0ff */
[----:B------:R-:W-:-:S02]  /*6a30*/  ISETP.GE.U32.AND P2, PT, R5, 0x7, PT ;  /* 0x000000070500780c */ /* 0x000fc40003f46070 */
[----:B------:R-:W-:-:S13]  /*6a40*/  ISETP.GE.U32.AND P3, PT, R6, 0x3, PT ;  /* 0x000000030600780c */ /* 0x000fda0003f66070 */
.L_x_95:
[----:B------:R-:W-:Y:S01]  /*6a50*/  BSSY.RECONVERGENT B2, `(.L_x_85) ;  /* 0x0000051000027945 */ /* 0x000fe20003800200 */
[----:B------:R-:W-:Y:S02]  /*6a60*/  IMAD.MOV.U32 R20, RZ, RZ, RZ ;  /* 0x000000ffff147224 */ /* 0x000fe400078e00ff */
[----:B------:R-:W-:Y:S01]  /*6a70*/  IMAD.MOV.U32 R22, RZ, RZ, RZ ;  /* 0x000000ffff167224 */ /* 0x000fe200078e00ff */
[----:B------:R-:W-:Y:S06]  /*6a80*/  @!P1 BRA `(.L_x_86) ;  /* 0x0000000400349947 */ /* 0x000fec0003800000 */
[----:B------:R-:W-:Y:S01]  /*6a90*/  BSSY.RECONVERGENT B3, `(.L_x_87) ;  /* 0x000004b000037945 */ /* 0x000fe20003800200 */
[----:B------:R-:W-:Y:S02]  /*6aa0*/  IMAD.MOV.U32 R20, RZ, RZ, RZ ;  /* 0x000000ffff147224 */ /* 0x000fe400078e00ff */
[----:B------:R-:W-:-:S07]  /*6ab0*/  IMAD.MOV.U32 R35, RZ, RZ, RZ ;  /* 0x000000ffff237224 */ /* 0x000fce00078e00ff */
.L_x_88:
[----:B------:R-:W-:-:S05]  /*6ac0*/  IMAD R24, R35, 0x4, R1 ;  /* 0x0000000423187824 */ /* 0x000fca00078e0201 */
[----:B------:R-:W2:Y:S04]  /*6ad0*/  LDL.128 R16, [R24+0x4000] ;  /* 0x0040000018107983 */ /* 0x000ea80000100c00 */
[----:B------:R-:W3:Y:S04]  /*6ae0*/  LDL.128 R12, [R24] ;  /* 0x00000000180c7983 */ /* 0x000ee80000100c00 */
[----:B------:R-:W4:Y:S04]  /*6af0*/  LDL.128 R8, [R24+0x4010] ;  /* 0x0040100018087983 */ /* 0x000f280000100c00 */
[----:B------:R-:W5:Y:S01]  /*6b00*/  LDL.128 R4, [R24+0x10] ;  /* 0x0000100018047983 */ /* 0x000f620000100c00 */
[----:B--2---:R-:W-:-:S02]  /*6b10*/  IABS R21, R16 ;  /* 0x0000001000157213 */ /* 0x004fc40000000000 */
[----:B---3--:R-:W-:Y:S02]  /*6b20*/  IABS R12, R12 ;  /* 0x0000000c000c7213 */ /* 0x008fe40000000000 */
[----:B------:R-:W-:Y:S02]  /*6b30*/  IABS R16, R13 ;  /* 0x0000000d00107213 */ /* 0x000fe40000000000 */
[----:B------:R-:W-:Y:S02]  /*6b40*/  IADD3 R20, PT, PT, R21, R12, R20 ;  /* 0x0000000c15147210 */ /* 0x000fe40007ffe014 */
[----:B------:R-:W-:Y:S01]  /*6b50*/  IABS R13, R17 ;  /* 0x00000011000d7213 */ /* 0x000fe20000000000 */
[----:B------:R-:W-:Y:S01]  /*6b60*/  IMAD.MOV.U32 R12, RZ, RZ, R16 ;  /* 0x000000ffff0c7224 */ /* 0x000fe200078e0010 */
[----:B------:R-:W-:Y:S02]  /*6b70*/  IABS R14, R14 ;  /* 0x0000000e000e7213 */ /* 0x000fe40000000000 */
[----:B------:R-:W-:-:S02]  /*6b80*/  IABS R18, R18 ;  /* 0x0000001200127213 */ /* 0x000fc40000000000 */
[----:B------:R-:W-:Y:S01]  /*6b90*/  IADD3 R20, PT, PT, R13, R12, R20 ;  /* 0x0000000c0d147210 */ /* 0x000fe20007ffe014 */
[----:B------:R-:W-:Y:S02]  /*6ba0*/  IMAD.MOV.U32 R12, RZ, RZ, R14 ;  /* 0x000000ffff0c7224 */ /* 0x000fe400078e000e */
[----:B------:R-:W-:Y:S01]  /*6bb0*/  IMAD.MOV.U32 R13, RZ, RZ, R18 ;  /* 0x000000ffff0d7224 */ /* 0x000fe200078e0012 */
[----:B------:R-:W-:Y:S02]  /*6bc0*/  IABS R22, R15 ;  /* 0x0000000f00167213 */ /* 0x000fe40000000000 */
[----:B------:R-:W-:Y:S02]  /*6bd0*/  IABS R21, R19 ;  /* 0x0000001300157213 */ /* 0x000fe40000000000 */
[----:B------:R-:W-:Y:S01]  /*6be0*/  IADD3 R20, PT, PT, R13, R12, R20 ;  /* 0x0000000c0d147210 */ /* 0x000fe20007ffe014 */
[----:B------:R-:W2:Y:S04]  /*6bf0*/  LDL.128 R16, [R24+0x4020] ;  /* 0x0040200018107983 */ /* 0x000ea80000100c00 */
[----:B------:R-:W3:Y:S01]  /*6c00*/  LDL.128 R12, [R24+0x20] ;  /* 0x00002000180c7983 */ /* 0x000ee20000100c00 */
[----:B----4-:R-:W-:-:S02]  /*6c10*/  IABS R8, R8 ;  /* 0x0000000800087213 */ /* 0x010fc40000000000 */
[----:B------:R-:W-:Y:S02]  /*6c20*/  IADD3 R20, PT, PT, R21, R22, R20 ;  /* 0x0000001615147210 */ /* 0x000fe40007ffe014 */
[----:B-----5:R-:W-:Y:S01]  /*6c30*/  IABS R4, R4 ;  /* 0x0000000400047213 */ /* 0x020fe20000000000 */
[----:B------:R-:W-:-:S05]  /*6c40*/  IMAD.MOV.U32 R21, RZ, RZ, R8 ;  /* 0x000000ffff157224 */ /* 0x000fca00078e0008 */
[----:B------:R-:W-:Y:S02]  /*6c50*/  IADD3 R4, PT, PT, R21, R4, R20 ;  /* 0x0000000415047210 */ /* 0x000fe40007ffe014 */
[----:B------:R-:W4:Y:S04]  /*6c60*/  LDL.128 R20, [R24+0x30] ;  /* 0x0000300018147983 */ /* 0x000f280000100c00 */
[----:B------:R-:W5:Y:S01]  /*6c70*/  LDL.128 R24, [R24+0x4030] ;  /* 0x0040300018187983 */ /* 0x000f620000100c00 */
[----:B------:R-:W-:Y:S02]  /*6c80*/  IABS R8, R5 ;  /* 0x0000000500087213 */ /* 0x000fe40000000000 */
[----:B------:R-:W-:Y:S02]  /*6c90*/  IABS R5, R9 ;  /* 0x0000000900057213 */ /* 0x000fe40000000000 */
[----:B------:R-:W-:-:S02]  /*6ca0*/  IABS R6, R6 ;  /* 0x0000000600067213 */ /* 0x000fc40000000000 */
[----:B------:R-:W-:Y:S02]  /*6cb0*/  IADD3 R4, PT, PT, R5, R8, R4 ;  /* 0x0000000805047210 */ /* 0x000fe40007ffe004 */
[----:B------:R-:W-:-:S04]  /*6cc0*/  IABS R5, R10 ;  /* 0x0000000a00057213 */ /* 0x000fc80000000000 */
[----:B------:R-:W-:Y:S02]  /*6cd0*/  IADD3 R4, PT, PT, R5, R6, R4 ;  /* 0x0000000605047210 */ /* 0x000fe40007ffe004 */
[----:B------:R-:W-:Y:S02]  /*6ce0*/  IABS R6, R7 ;  /* 0x0000000700067213 */ /* 0x000fe40000000000 */
[----:B------:R-:W-:-:S04]  /*6cf0*/  IABS R5, R11 ;  /* 0x0000000b00057213 */ /* 0x000fc80000000000 */
[----:B------:R-:W-:Y:S01]  /*6d00*/  IADD3 R4, PT, PT, R5, R6, R4 ;  /* 0x0000000605047210 */ /* 0x000fe20007ffe004 */
[----:B------:R-:W-:-:S05]  /*6d10*/  VIADD R35, R35, 0x10 ;  /* 0x0000001023237836 */ /* 0x000fca0000000000 */
[----:B------:R-:W-:Y:S02]  /*6d20*/  ISETP.NE.AND P0, PT, R35, R31, PT ;  /* 0x0000001f2300720c */ /* 0x000fe40003f05270 */
[----:B--2---:R-:W-:Y:S02]  /*6d30*/  IABS R16, R16 ;  /* 0x0000001000107213 */ /* 0x004fe40000000000 */
[----:B---3--:R-:W-:-:S03]  /*6d40*/  IABS R12, R12 ;  /* 0x0000000c000c7213 */ /* 0x008fc60000000000 */
[----:B------:R-:W-:Y:S01]  /*6d50*/  IMAD.MOV.U32 R5, RZ, RZ, R16 ;  /* 0x000000ffff057224 */ /* 0x000fe200078e0010 */
[----:B------:R-:W-:Y:S02]  /*6d60*/  IABS R13, R13 ;  /* 0x0000000d000d7213 */ /* 0x000fe40000000000 */
[----:B------:R-:W-:Y:S01]  /*6d70*/  IABS R17, R17 ;  /* 0x0000001100117213 */ /* 0x000fe20000000000 */
[----:B------:R-:W-:Y:S01]  /*6d80*/  IMAD.MOV.U32 R6, RZ, RZ, R12 ;  /* 0x000000ffff067224 */ /* 0x000fe200078e000c */
[----:B------:R-:W-:Y:S02]  /*6d90*/  IABS R14, R14 ;  /* 0x0000000e000e7213 */ /* 0x000fe40000000000 */
[----:B------:R-:W-:Y:S02]  /*6da0*/  IABS R18, R18 ;  /* 0x0000001200127213 */ /* 0x000fe40000000000 */
[----:B------:R-:W-:Y:S01]  /*6db0*/  IADD3 R4, PT, PT, R5, R6, R4 ;  /* 0x0000000605047210 */ /* 0x000fe20007ffe004 */
[----:B------:R-:W-:-:S02]  /*6dc0*/  IMAD.MOV.U32 R6, RZ, RZ, R13 ;  /* 0x000000ffff067224 */ /* 0x000fc400078e000d */
[----:B------:R-:W-:Y:S01]  /*6dd0*/  IMAD.MOV.U32 R5, RZ, RZ, R17 ;  /* 0x000000ffff057224 */ /* 0x000fe200078e0011 */
[----:B------:R-:W-:Y:S02]  /*6de0*/  IABS R15, R15 ;  /* 0x0000000f000f7213 */ /* 0x000fe40000000000 */
[----:B------:R-:W-:Y:S02]  /*6df0*/  IABS R19, R19 ;  /* 0x0000001300137213 */ /* 0x000fe40000000000 */
[----:B------:R-:W-:Y:S01]  /*6e00*/  IADD3 R4, PT, PT, R5, R6, R4 ;  /* 0x0000000605047210 */ /* 0x000fe20007ffe004 */
[----:B------:R-:W-:Y:S02]  /*6e10*/  IMAD.MOV.U32 R6, RZ, RZ, R14 ;  /* 0x000000ffff067224 */ /* 0x000fe400078e000e */
[----:B------:R-:W-:-:S05]  /*6e20*/  IMAD.MOV.U32 R5, RZ, RZ, R18 ;  /* 0x000000ffff057224 */ /* 0x000fca00078e0012 */
[----:B------:R-:W-:Y:S01]  /*6e30*/  IADD3 R4, PT, PT, R5, R6, R4 ;  /* 0x0000000605047210 */ /* 0x000fe20007ffe004 */
[----:B------:R-:W-:Y:S02]  /*6e40*/  IMAD.MOV.U32 R6, RZ, RZ, R15 ;  /* 0x000000ffff067224 */ /* 0x000fe400078e000f */
[----:B------:R-:W-:Y:S01]  /*6e50*/  IMAD.MOV.U32 R5, RZ, RZ, R19 ;  /* 0x000000ffff057224 */ /* 0x000fe200078e0013 */
[----:B----4-:R-:W-:Y:S02]  /*6e60*/  IABS R8, R20 ;  /* 0x0000001400087213 */ /* 0x010fe40000000000 */
        /* <DEDUP_REMOVED lines=14> */
.L_x_87:
[----:B------:R-:W-:-:S07]  /*6f50*/  IMAD.MOV.U32 R22, RZ, RZ, R31 ;  /* 0x000000ffff167224 */ /* 0x000fce00078e001f */
.L_x_86:
[----:B------:R-:W-:Y:S05]  /*6f60*/  BSYNC.RECONVERGENT B2 ;  /* 0x0000000000027941 */ /* 0x000fea0003800200 */
.L_x_85:
[----:B------:R-:W-:Y:S01]  /*6f70*/  ISETP.NE.AND P0, PT, R34, RZ, PT ;  /* 0x000000ff2200720c */ /* 0x000fe20003f05270 */
[----:B------:R-:W-:-:S12]  /*6f80*/  BSSY.RECONVERGENT B2, `(.L_x_89) ;  /* 0x0000059000027945 */ /* 0x000fd80003800200 */
[----:B------:R-:W-:Y:S05]  /*6f90*/  @!P0 BRA `(.L_x_90) ;  /* 0x00000004005c8947 */ /* 0x000fea0003800000 */
[----:B------:R-:W-:Y:S01]  /*6fa0*/  BSSY.RECONVERGENT B3, `(.L_x_91) ;  /* 0x0000029000037945 */ /* 0x000fe20003800200 */
[----:B------:R-:W-:-:S03]  /*6fb0*/  ISETP.NE.AND P0, PT, R33, RZ, PT ;  /* 0x000000ff2100720c */ /* 0x000fc60003f05270 */
[----:B------:R-:W-:Y:S10]  /*6fc0*/  @!P2 BRA `(.L_x_92) ;  /* 0x000000000098a947 */ /* 0x000ff40003800000 */
[----:B------:R-:W-:-:S05]  /*6fd0*/  IMAD R21, R22, 0x4, R1 ;  /* 0x0000000416157824 */ /* 0x000fca00078e0201 */
[----:B------:R-:W2:Y:S04]  /*6fe0*/  LDL.128 R8, [R21+0x4000] ;  /* 0x0040000015087983 */ /* 0x000ea80000100c00 */
[----:B------:R-:W3:Y:S04]  /*6ff0*/  LDL.128 R4, [R21] ;  /* 0x0000000015047983 */ /* 0x000ee80000100c00 */
[----:B------:R-:W4:Y:S04]  /*7000*/  LDL.128 R16, [R21+0x4010] ;  /* 0x0040100015107983 */ /* 0x000f280000100c00 */
[----:B------:R-:W5:Y:S01]  /*7010*/  LDL.128 R12, [R21+0x10] ;  /* 0x00001000150c7983 */ /* 0x000f620000100c00 */
[----:B------:R-:W-:Y:S01]  /*7020*/  VIADD R22, R22, 0x8 ;  /* 0x0000000816167836 */ /* 0x000fe20000000000 */
        /* <DEDUP_REMOVED lines=10> */
[----:B------:R-:W-:Y:S01]  /*70d0*/  IABS R7, R7 ;  /* 0x0000000700077213 */ /* 0x000fe20000000000 */
[----:B------:R-:W-:Y:S01]  /*70e0*/  IMAD.MOV.U32 R5, RZ, RZ, R10 ;  /* 0x000000ffff057224 */ /* 0x000fe200078e000a */
[----:B------:R-:W-:Y:S02]  /*70f0*/  IABS R11, R11 ;  /* 0x0000000b000b7213 */ /* 0x000fe40000000000 */
[----:B----4-:R-:W-:Y:S02]  /*7100*/  IABS R16, R16 ;  /* 0x0000001000107213 */ /* 0x010fe40000000000 */
[----:B------:R-:W-:Y:S01]  /*7110*/  IADD3 R20, PT, PT, R5, R4, R20 ;  /* 0x0000000405147210 */ /* 0x000fe20007ffe014 */
[----:B------:R-:W-:Y:S02]  /*7120*/  IMAD.MOV.U32 R4, RZ, RZ, R7 ;  /* 0x000000ffff047224 */ /* 0x000fe400078e0007 */
[----:B------:R-:W-:Y:S01]  /*7130*/  IMAD.MOV.U32 R5, RZ, RZ, R11 ;  /* 0x000000ffff057224 */ /* 0x000fe200078e000b */
[----:B-----5:R-:W-:Y:S01]  /*7140*/  IABS R6, R12 ;  /* 0x0000000c00067213 */ /* 0x020fe20000000000 */
[----:B------:R-:W-:-:S03]  /*7150*/  IMAD.MOV.U32 R7, RZ, RZ, R16 ;  /* 0x000000ffff077224 */ /* 0x000fc600078e0010 */
[----:B------:R-:W-:Y:S02]  /*7160*/  IADD3 R20, PT, PT, R5, R4, R20 ;  /* 0x0000000405147210 */ /* 0x000fe40007ffe014 */
[----:B------:R-:W-:Y:S02]  /*7170*/  IABS R4, R13 ;  /* 0x0000000d00047213 */ /* 0x000fe40000000000 */
[----:B------:R-:W-:Y:S02]  /*7180*/  IABS R5, R17 ;  /* 0x0000001100057213 */ /* 0x000fe40000000000 */
[----:B------:R-:W-:Y:S02]  /*7190*/  IADD3 R20, PT, PT, R7, R6, R20 ;  /* 0x0000000607147210 */ /* 0x000fe40007ffe014 */
[----:B------:R-:W-:Y:S02]  /*71a0*/  IABS R14, R14 ;  /* 0x0000000e000e7213 */ /* 0x000fe40000000000 */
[----:B------:R-:W-:-:S02]  /*71b0*/  IABS R18, R18 ;  /* 0x0000001200127213 */ /* 0x000fc40000000000 */
[----:B------:R-:W-:Y:S01]  /*71c0*/  IADD3 R20, PT, PT, R5, R4, R20 ;  /* 0x0000000405147210 */ /* 0x000fe20007ffe014 */
[----:B------:R-:W-:Y:S02]  /*71d0*/  IMAD.MOV.U32 R4, RZ, RZ, R14 ;  /* 0x000000ffff047224 */ /* 0x000fe400078e000e */
[----:B------:R-:W-:Y:S01]  /*71e0*/  IMAD.MOV.U32 R5, RZ, RZ, R18 ;  /* 0x000000ffff057224 */ /* 0x000fe200078e0012 */
[----:B------:R-:W-:Y:S02]  /*71f0*/  IABS R6, R15 ;  /* 0x0000000f00067213 */ /* 0x000fe40000000000 */
[----:B------:R-:W-:Y:S02]  /*7200*/  IABS R7, R19 ;  /* 0x0000001300077213 */ /* 0x000fe40000000000 */
[----:B------:R-:W-:-:S04]  /*7210*/  IADD3 R20, PT, PT, R5, R4, R20 ;  /* 0x0000000405147210 */ /* 0x000fc80007ffe014 */
[----:B------:R-:W-:-:S07]  /*7220*/  IADD3 R20, PT, PT, R7, R6, R20 ;  /* 0x0000000607147210 */ /* 0x000fce0007ffe014 */
.L_x_92:
[----:B------:R-:W-:Y:S05]  /*7230*/  BSYNC.RECONVERGENT B3 ;  /* 0x0000000000037941 */ /* 0x000fea0003800200 */
.L_x_91:
[----:B------:R-:W-:Y:S05]  /*7240*/  @!P0 BRA `(.L_x_90) ;  /* 0x0000000000b08947 */ /* 0x000fea0003800000 */
[----:B------:R-:W-:Y:S01]  /*7250*/  BSSY.RECONVERGENT B3, `(.L_x_93) ;  /* 0x0000016000037945 */ /* 0x000fe20003800200 */
[----:B------:R-:W-:-:S03]  /*7260*/  ISETP.NE.AND P0, PT, R32, RZ, PT ;  /* 0x000000ff2000720c */ /* 0x000fc60003f05270 */
[----:B------:R-:W-:Y:S10]  /*7270*/  @!P3 BRA `(.L_x_94) ;  /* 0x00000000004cb947 */ /* 0x000ff40003800000 */
[----:B------:R-:W-:-:S05]  /*7280*/  IMAD R12, R22, 0x4, R1 ;  /* 0x00000004160c7824 */ /* 0x000fca00078e0201 */
[----:B------:R-:W2:Y:S04]  /*7290*/  LDL.128 R8, [R12+0x4000] ;  /* 0x004000000c087983 */ /* 0x000ea80000100c00 */
[----:B------:R-:W3:Y:S01]  /*72a0*/  LDL.128 R4, [R12] ;  /* 0x000000000c047983 */ /* 0x000ee20000100c00 */
[----:B------:R-:W-:Y:S01]  /*72b0*/  VIADD R22, R22, 0x4 ;  /* 0x0000000416167836 */ /* 0x000fe20000000000 */
[----:B--2---:R-:W-:Y:S02]  /*72c0*/  IABS R13, R8 ;  /* 0x00000008000d7213 */ /* 0x004fe40000000000 */
[----:B---3--:R-:W-:Y:S02]  /*72d0*/  IABS R8, R5 ;  /* 0x0000000500087213 */ /* 0x008fe40000000000 */
[----:B------:R-:W-:-:S02]  /*72e0*/  IABS R4, R4 ;  /* 0x0000000400047213 */ /* 0x000fc40000000000 */
[----:B------:R-:W-:Y:S02]  /*72f0*/  IABS R5, R9 ;  /* 0x0000000900057213 */ /* 0x000fe40000000000 */
[----:B------:R-:W-:Y:S01]  /*7300*/  IABS R9, R6 ;  /* 0x0000000600097213 */ /* 0x000fe20000000000 */
[----:B------:R-:W-:Y:S01]  /*7310*/  IMAD.MOV.U32 R6, RZ, RZ, R8 ;  /* 0x000000ffff067224 */ /* 0x000fe200078e0008 */
[----:B------:R-:W-:Y:S02]  /*7320*/  IADD3 R4, PT, PT, R13, R4, R20 ;  /* 0x000000040d047210 */ /* 0x000fe40007ffe014 */
[----:B------:R-:W-:Y:S02]  /*7330*/  IABS R10, R10 ;  /* 0x0000000a000a7213 */ /* 0x000fe40000000000 */
[----:B------:R-:W-:Y:S01]  /*7340*/  IADD3 R4, PT, PT, R5, R6, R4 ;  /* 0x0000000605047210 */ /* 0x000fe20007ffe004 */
[----:B------:R-:W-:Y:S02]  /*7350*/  IMAD.MOV.U32 R6, RZ, RZ, R9 ;  /* 0x000000ffff067224 */ /* 0x000fe400078e0009 */
[----:B------:R-:W-:Y:S01]  /*7360*/  IMAD.MOV.U32 R5, RZ, RZ, R10 ;  /* 0x000000ffff057224 */ /* 0x000fe200078e000a */
[----:B------:R-:W-:-:S02]  /*7370*/  IABS R20, R7 ;  /* 0x0000000700147213 */ /* 0x000fc40000000000 */
[----:B------:R-:W-:Y:S02]  /*7380*/  IABS R7, R11 ;  /* 0x0000000b00077213 */ /* 0x000fe40000000000 */
[----:B------:R-:W-:-:S04]  /*7390*/  IADD3 R4, PT, PT, R5, R6, R4 ;  /* 0x0000000605047210 */ /* 0x000fc80007ffe004 */
[----:B------:R-:W-:-:S07]  /*73a0*/  IADD3 R20, PT, PT, R7, R20, R4 ;  /* 0x0000001407147210 */ /* 0x000fce0007ffe004 */
.L_x_94:
[----:B------:R-:W-:Y:S05]  /*73b0*/  BSYNC.RECONVERGENT B3 ;  /* 0x0000000000037941 */ /* 0x000fea0003800200 */
.L_x_93:
[----:B------:R-:W-:Y:S05]  /*73c0*/  @!P0 BRA `(.L_x_90) ;  /* 0x0000000000508947 */ /* 0x000fea0003800000 */
[----:B------:R-:W-:-:S05]  /*73d0*/  IMAD R8, R22, 0x4, R1 ;  /* 0x0000000416087824 */ /* 0x000fca00078e0201 */
[----:B------:R-:W2:Y:S04]  /*73e0*/  LDL.64 R4, [R8] ;  /* 0x0000000008047983 */ /* 0x000ea80000100a00 */
[----:B------:R-:W3:Y:S01]  /*73f0*/  LDL.64 R6, [R8+0x4000] ;  /* 0x0040000008067983 */ /* 0x000ee20000100a00 */
[----:B------:R-:W-:Y:S02]  /*7400*/  ISETP.NE.AND P0, PT, R32, 0x1, PT ;  /* 0x000000012000780c */ /* 0x000fe40003f05270 */
[----:B--2---:R-:W-:Y:S02]  /*7410*/  IABS R4, R4 ;  /* 0x0000000400047213 */ /* 0x004fe40000000000 */
[----:B---3--:R-:W-:-:S04]  /*7420*/  IABS R9, R6 ;  /* 0x0000000600097213 */ /* 0x008fc80000000000 */
[----:B------:R-:W-:-:S05]  /*7430*/  IADD3 R20, PT, PT, R9, R4, R20 ;  /* 0x0000000409147210 */ /* 0x000fca0007ffe014 */
[----:B------:R-:W-:Y:S05]  /*7440*/  @!P0 BRA `(.L_x_90) ;  /* 0x0000000000308947 */ /* 0x000fea0003800000 */
[----:B------:R-:W2:Y:S04]  /*7450*/  LDL R6, [R8+0x8] ;  /* 0x0000080008067983 */ /* 0x000ea80000100800 */
[----:B------:R-:W3:Y:S01]  /*7460*/  LDL R9, [R8+0x4008] ;  /* 0x0040080008097983 */ /* 0x000ee20000100800 */
[----:B------:R-:W-:Y:S02]  /*7470*/  ISETP.NE.AND P0, PT, R32, 0x2, PT ;  /* 0x000000022000780c */ /* 0x000fe40003f05270 */
[----:B------:R-:W-:Y:S02]  /*7480*/  IABS R7, R7 ;  /* 0x0000000700077213 */ /* 0x000fe40000000000 */
[----:B------:R-:W-:-:S03]  /*7490*/  IABS R4, R5 ;  /* 0x0000000500047213 */ /* 0x000fc60000000000 */
[----:B------:R-:W-:-:S05]  /*74a0*/  IMAD.MOV.U32 R5, RZ, RZ, R7 ;  /* 0x000000ffff057224 */ /* 0x000fca00078e0007 */
[----:B------:R-:W-:Y:S02]  /*74b0*/  IADD3 R20, PT, PT, R5, R4, R20 ;  /* 0x0000000405147210 */ /* 0x000fe40007ffe014 */
[----:B--2---:R-:W-:Y:S02]  /*74c0*/  @P0 IABS R6, R6 ;  /* 0x0000000600060213 */ /* 0x004fe40000000000 */
[----:B---3--:R-:W-:-:S03]  /*74d0*/  @P0 IABS R9, R9 ;  /* 0x0000000900090213 */ /* 0x008fc60000000000 */
[----:B------:R-:W-:Y:S02]  /*74e0*/  @P0 IMAD.MOV.U32 R4, RZ, RZ, R6 ;  /* 0x000000ffff040224 */ /* 0x000fe400078e0006 */
[----:B------:R-:W-:-:S05]  /*74f0*/  @P0 IMAD.MOV.U32 R5, RZ, RZ, R9 ;  /* 0x000000ffff050224 */ /* 0x000fca00078e0009 */
[----:B------:R-:W-:-:S07]  /*7500*/  @P0 IADD3 R20, PT, PT, R5, R4, R20 ;  /* 0x0000000405140210 */ /* 0x000fce0007ffe014 */
.L_x_90:
[----:B------:R-:W-:Y:S05]  /*7510*/  BSYNC.RECONVERGENT B2 ;  /* 0x0000000000027941 */ /* 0x000fea0003800200 */
.L_x_89:
[----:B------:R-:W-:Y:S02]  /*7520*/  IADD3 R30, P0, PT, R30, 0x1, RZ ;  /* 0x000000011e1e7810 */ /* 0x000fe40007f1e0ff */
[----:B------:R-:W-:-:S03]  /*7530*/  VIMNMX R28, PT, PT, R20, R28, !PT ;  /* 0x0000001c141c7248 */ /* 0x000fc60007fe0100 */
[----:B------:R-:W-:Y:S01]  /*7540*/  IMAD.X R29, RZ, RZ, R29, P0 ;  /* 0x000000ffff1d7224 */ /* 0x000fe200000e061d */
[----:B------:R-:W-:-:S04]  /*7550*/  ISETP.GT.U32.AND P0, PT, R30, R0, PT ;  /* 0x000000001e00720c */ /* 0x000fc80003f04070 */
[----:B------:R-:W-:-:S13]  /*7560*/  ISETP.GT.U32.AND.EX P0, PT, R29, R2, PT, P0 ;  /* 0x000000021d00720c */ /* 0x000fda0003f04100 */
[----:B------:R-:W-:Y:S05]  /*7570*/  @!P0 BRA `(.L_x_95) ;  /* 0xfffffff400348947 */ /* 0x000fea000383ffff */
[----:B------:R-:W-:Y:S05]  /*7580*/  BSYNC.RECONVERGENT B1 ;  /* 0x0000000000017941 */ /* 0x000fea0003800200 */
.L_x_84:
[----:B------:R-:W-:Y:S05]  /*7590*/  BRA `(.L_x_40) ;  /* 0x00000004000c7947 */ /* 0x000fea0003800000 */
.L_x_83:
[----:B01234-:R-:W-:Y:S01]  /*75a0*/  IADD3 R7, P1, PT, R35, 0x2, RZ ;  /* 0x0000000223077810 */ /* 0x01ffe20007f3e0ff */
[----:B------:R-:W-:Y:S01]  /*75b0*/  BSSY.RECONVERGENT B1, `(.L_x_96) ;  /* 0x000001b000017945 */ /* 0x000fe20003800200 */
[----:B------:R-:W-:Y:S02]  /*75c0*/  IADD3 R4, P2, PT, R0, 0x1, RZ ;  /* 0x0000000100047810 */ /* 0x000fe40007f5e0ff */
[----:B------:R-:W-:Y:S01]  /*75d0*/  LOP3.LUT R36, RZ, R36, RZ, 0x33, !PT ;  /* 0x00000024ff247212 */ /* 0x000fe200078e33ff */
[----:B------:R-:W-:Y:S01]  /*75e0*/  IMAD.X R6, RZ, RZ, R34, P1 ;  /* 0x000000ffff067224 */ /* 0x000fe200008e0622 */
[----:B------:R-:W-:Y:S01]  /*75f0*/  ISETP.GT.U32.AND P0, PT, R7, R4, PT ;  /* 0x000000040700720c */ /* 0x000fe20003f04070 */
[----:B------:R-:W-:-:S05]  /*7600*/  IMAD.X R5, RZ, RZ, R2, P2 ;  /* 0x000000ffff057224 */ /* 0x000fca00010e0602 */
[----:B------:R-:W-:-:S04]  /*7610*/  ISETP.GT.U32.AND.EX P0, PT, R6, R5, PT, P0 ;  /* 0x000000050600720c */ /* 0x000fc80003f04100 */
[----:B------:R-:W-:Y:S02]  /*7620*/  SEL R4, R7, R4, P0 ;  /* 0x0000000407047207 */ /* 0x000fe40000000000 */
[----:B------:R-:W-:Y:S02]  /*7630*/  SEL R5, R6, R5, P0 ;  /* 0x0000000506057207 */ /* 0x000fe40000000000 */
[----:B------:R-:W-:Y:S02]  /*7640*/  IADD3 R33, PT, PT, -R33, R4, R36 ;  /* 0x0000000421217210 */ /* 0x000fe40007ffe124 */
[----:B------:R-:W-:Y:S02]  /*7650*/  IADD3 R4, P0, P1, R4, -0x2, -R35 ;  /* 0xfffffffe04047810 */ /* 0x000fe4000791e823 */
[----:B------:R-:W-:Y:S02]  /*7660*/  LOP3.LUT R33, R33, 0x3, RZ, 0xc0, !PT ;  /* 0x0000000321217812 */ /* 0x000fe400078ec0ff */
[----:B------:R-:W-:-:S02]  /*7670*/  IADD3.X R5, PT, PT, R5, -0x1, ~R34, P0, P1 ;  /* 0xffffffff05057810 */ /* 0x000fc400007e2c22 */
[----:B------:R-:W-:Y:S02]  /*7680*/  ISETP.NE.U32.AND P0, PT, R33, RZ, PT ;  /* 0x000000ff2100720c */ /* 0x000fe40003f05070 */
[----:B------:R-:W-:Y:S02]  /*7690*/  ISETP.GE.U32.AND P1, PT, R4, 0x3, PT ;  /* 0x000000030400780c */ /* 0x000fe40003f26070 */
[----:B------:R-:W-:Y:S02]  /*76a0*/  ISETP.NE.AND.EX P0, PT, RZ, RZ, PT, P0 ;  /* 0x000000ffff00720c */ /* 0x000fe40003f05300 */
[----:B------:R-:W-:-:S11]  /*76b0*/  ISETP.GE.U32.AND.EX P1, PT, R5, RZ, PT, P1 ;  /* 0x000000ff0500720c */ /* 0x000fd60003f26110 */
[----:B------:R-:W-:Y:S05]  /*76c0*/  @!P0 BRA `(.L_x_97) ;  /* 0x0000000000248947 */ /* 0x000fea0003800000 */
[----:B------:R-:W-:-:S07]  /*76d0*/  CS2R R4, SRZ ;  /* 0x0000000000047805 */ /* 0x000fce000001ff00 */
.L_x_98:
[----:B------:R-:W-:Y:S02]  /*76e0*/  IADD3 R4, P0, PT, R4, 0x1, RZ ;  /* 0x0000000104047810 */ /* 0x000fe40007f1e0ff */
[----:B------:R-:W-:Y:S02]  /*76f0*/  IADD3 R30, P2, PT, R30, 0x1, RZ ;  /* 0x000000011e1e7810 */ /* 0x000fe40007f5e0ff */
[----:B------:R-:W-:Y:S01]  /*7700*/  VIMNMX R28, PT, PT, RZ, R28, !PT ;  /* 0x0000001cff1c7248 */ /* 0x000fe20007fe0100 */
[----:B------:R-:W-:Y:S01]  /*7710*/  IMAD.X R5, RZ, RZ, R5, P0 ;  /* 0x000000ffff057224 */ /* 0x000fe200000e0605 */
[----:B------:R-:W-:Y:S01]  /*7720*/  ISETP.NE.U32.AND P0, PT, R4, R33, PT ;  /* 0x000000210400720c */ /* 0x000fe20003f05070 */
[----:B------:R-:W-:-:S03]  /*7730*/  IMAD.X R29, RZ, RZ, R29, P2 ;  /* 0x000000ffff1d7224 */ /* 0x000fc600010e061d */
[----:B------:R-:W-:-:S13]  /*7740*/  ISETP.NE.AND.EX P0, PT, R5, RZ, PT, P0 ;  /* 0x000000ff0500720c */ /* 0x000fda0003f05300 */
[----:B------:R-:W-:Y:S05]  /*7750*/  @P0 BRA `(.L_x_98) ;  /* 0xfffffffc00e00947 */ /* 0x000fea000383ffff */
.L_x_97:
[----:B------:R-:W-:Y:S05]  /*7760*/  BSYNC.RECONVERGENT B1 ;  /* 0x0000000000017941 */ /* 0x000fea0003800200 */
.L_x_96:
[----:B------:R-:W-:Y:S05]  /*7770*/  @!P1 BRA `(.L_x_40) ;  /* 0x0000000000949947 */ /* 0x000fea0003800000 */
[----:B------:R-:W-:Y:S01]  /*7780*/  ISETP.GE.U32.AND P0, PT, R30, R0, PT ;  /* 0x000000001e00720c */ /* 0x000fe20003f06070 */
[----:B------:R-:W-:Y:S03]  /*7790*/  BSSY.RECONVERGENT B1, `(.L_x_99) ;  /* 0x0000016000017945 */ /* 0x000fe60003800200 */
[----:B------:R-:W-:-:S13]  /*77a0*/  ISETP.GE.U32.AND.EX P0, PT, R29, R2, PT, P0 ;  /* 0x000000021d00720c */ /* 0x000fda0003f06100 */
[----:B------:R-:W-:Y:S02]  /*77b0*/  @P0 IADD3 R30, P1, PT, R30, 0x4, RZ ;  /* 0x000000041e1e0810 */ /* 0x000fe40007f3e0ff */
[----:B------:R-:W-:Y:S02]  /*77c0*/  @P0 VIMNMX R28, PT, PT, RZ, R28, !PT ;  /* 0x0000001cff1c0248 */ /* 0x000fe40007fe0100 */
[CC--:B------:R-:W-:Y:S01]  /*77d0*/  IADD3 R4, P3, PT, R0.reuse, -R30.reuse, RZ ;  /* 0x8000001e00047210 */ /* 0x0c0fe20007f7e0ff */
[----:B------:R-:W-:Y:S01]  /*77e0*/  @P0 IMAD.X R29, RZ, RZ, R29, P1 ;  /* 0x000000ffff1d0224 */ /* 0x000fe200008e061d */
[----:B------:R-:W-:Y:S02]  /*77f0*/  ISETP.GT.U32.AND P1, PT, R0, R30, PT ;  /* 0x0000001e0000720c */ /* 0x000fe40003f24070 */
[----:B------:R-:W-:Y:S01]  /*7800*/  ISETP.LE.U32.AND P2, PT, R4, 0xb, PT ;  /* 0x0000000b0400780c */ /* 0x000fe20003f43070 */
[C---:B------:R-:W-:Y:S01]  /*7810*/  IMAD.X R4, R2.reuse, 0x1, ~R29, P3 ;  /* 0x0000000102047824 */ /* 0x040fe200018e0e1d */
[----:B------:R-:W-:-:S02]  /*7820*/  ISETP.GT.U32.AND.EX P1, PT, R2, R29, PT, P1 ;  /* 0x0000001d0200720c */ /* 0x000fc40003f24110 */
[----:B------:R-:W-:Y:S02]  /*7830*/  PLOP3.LUT P0, PT, P0, PT, PT, 0x8, 0x80 ;  /* 0x000000000080781c */ /* 0x000fe4000070e170 */
[----:B------:R-:W-:-:S13]  /*7840*/  ISETP.LE.U32.OR.EX P1, PT, R4, RZ, !P1, P2 ;  /* 0x000000ff0400720c */ /* 0x000fda0004f23520 */
[----:B------:R-:W-:Y:S05]  /*7850*/  @P1 BRA `(.L_x_100) ;  /* 0x0000000000241947 */ /* 0x000fea0003800000 */
[----:B------:R-:W-:Y:S02]  /*7860*/  IADD3 R5, P1, PT, R0, -0xb, RZ ;  /* 0xfffffff500057810 */ /* 0x000fe40007f3e0ff */
[----:B------:R-:W-:Y:S02]  /*7870*/  PLOP3.LUT P0, PT, PT, PT, PT, 0x8, 0x80 ;  /* 0x000000000080781c */ /* 0x000fe40003f0e170 */
[----:B------:R-:W-:-:S11]  /*7880*/  IADD3.X R4, PT, PT, R2, -0x1, RZ, P1, !PT ;  /* 0xffffffff02047810 */ /* 0x000fd60000ffe4ff */
.L_x_101:
[----:B------:R-:W-:Y:S02]  /*7890*/  IADD3 R30, P1, PT, R30, 0x10, RZ ;  /* 0x000000101e1e7810 */ /* 0x000fe40007f3e0ff */
[----:B------:R-:W-:-:S03]  /*78a0*/  VIMNMX.RELU R28, PT, PT, R28, RZ, !PT ;  /* 0x000000ff1c1c7248 */ /* 0x000fc60007fe1100 */
[----:B------:R-:W-:Y:S01]  /*78b0*/  IMAD.X R29, RZ, RZ, R29, P1 ;  /* 0x000000ffff1d7224 */ /* 0x000fe200008e061d */
[----:B------:R-:W-:-:S04]  /*78c0*/  ISETP.GE.U32.AND P1, PT, R30, R5, PT ;  /* 0x000000051e00720c */ /* 0x000fc80003f26070 */
[----:B------:R-:W-:-:S13]  /*78d0*/  ISETP.GE.U32.AND.EX P1, PT, R29, R4, PT, P1 ;  /* 0x000000041d00720c */ /* 0x000fda0003f26110 */
[----:B------:R-:W-:Y:S05]  /*78e0*/  @!P1 BRA `(.L_x_101) ;  /* 0xfffffffc00e89947 */ /* 0x000fea000383ffff */
.L_x_100:
[----:B------:R-:W-:Y:S05]  /*78f0*/  BSYNC.RECONVERGENT B1 ;  /* 0x0000000000017941 */ /* 0x000fea0003800200 */
.L_x_99:
[CC--:B------:R-:W-:Y:S02]  /*7900*/  IADD3 R4, P3, PT, R0.reuse, -R30.reuse, RZ ;  /* 0x8000001e00047210 */ /* 0x0c0fe40007f7e0ff */
[----:B------:R-:W-:Y:S02]  /*7910*/  ISETP.GT.U32.AND P2, PT, R0, R30, PT ;  /* 0x0000001e0000720c */ /* 0x000fe40003f44070 */
[----:B------:R-:W-:Y:S01]  /*7920*/  ISETP.LE.U32.AND P1, PT, R4, 0x3, PT ;  /* 0x000000030400780c */ /* 0x000fe20003f23070 */
[C---:B------:R-:W-:Y:S01]  /*7930*/  IMAD.X R4, R2.reuse, 0x1, ~R29, P3 ;  /* 0x0000000102047824 */ /* 0x040fe200018e0e1d */
[----:B------:R-:W-:-:S04]  /*7940*/  ISETP.GT.U32.AND.EX P2, PT, R2, R29, PT, P2 ;  /* 0x0000001d0200720c */ /* 0x000fc80003f44120 */
[----:B------:R-:W-:-:S13]  /*7950*/  ISETP.LE.U32.OR.EX P1, PT, R4, RZ, !P2, P1 ;  /* 0x000000ff0400720c */ /* 0x000fda0005723510 */
[----:B------:R-:W-:Y:S02]  /*7960*/  @!P1 IADD3 R30, P3, PT, R30, 0x8, RZ ;  /* 0x000000081e1e9810 */ /* 0x000fe40007f7e0ff */
[----:B------:R-:W-:Y:S02]  /*7970*/  @!P1 PLOP3.LUT P0, PT, PT, PT, PT, 0x8, 0x80 ;  /* 0x000000000080981c */ /* 0x000fe40003f0e170 */
[----:B------:R-:W-:Y:S01]  /*7980*/  ISETP.LE.U32.AND P2, PT, R30, R0, PT ;  /* 0x000000001e00720c */ /* 0x000fe20003f43070 */
[----:B------:R-:W-:Y:S01]  /*7990*/  @!P1 IMAD.X R29, RZ, RZ, R29, P3 ;  /* 0x000000ffff1d9224 */ /* 0x000fe200018e061d */
[----:B------:R-:W-:-:S04]  /*79a0*/  @!P1 VIMNMX.RELU R28, PT, PT, R28, RZ, !PT ;  /* 0x000000ff1c1c9248 */ /* 0x000fc80007fe1100 */
[----:B------:R-:W-:-:S13]  /*79b0*/  ISETP.LE.U32.OR.EX P0, PT, R29, R2, P0, P2 ;  /* 0x000000021d00720c */ /* 0x000fda0000703520 */
[----:B------:R-:W-:-:S07]  /*79c0*/  @P0 VIMNMX R28, PT, PT, RZ, R28, !PT ;  /* 0x0000001cff1c0248 */ /* 0x000fce0007fe0100 */
.L_x_40:
[----:B------:R-:W-:Y:S05]  /*79d0*/  BSYNC.RECONVERGENT B0 ;  /* 0x0000000000007941 */ /* 0x000fea0003800200 */
.L_x_39:
[----:B------:R-:W5:Y:S02]  /*79e0*/  LDCU.64 UR6, c[0x0][0x398] ;  /* 0x00007300ff0677ac */ /* 0x000f640008000a00 */
[----:B-----5:R-:W-:-:S04]  /*79f0*/  LEA R2, P0, R3, UR6, 0x2 ;  /* 0x0000000603027c11 */ /* 0x020fc8000f8010ff */
[----:B------:R-:W-:-:S05]  /*7a00*/  LEA.HI.X R3, R3, UR7, RZ, 0x2, P0 ;  /* 0x0000000703037c11 */ /* 0x000fca00080f14ff */
[----:B------:R-:W-:Y:S01]  /*7a10*/  STG.E desc[UR8][R2.64], R28 ;  /* 0x0000001c02007986 */ /* 0x000fe2000c101908 */
[----:B------:R-:W-:Y:S05]  /*7a20*/  EXIT ;  /* 0x000000000000794d */ /* 0x000fea0003800000 */
.L_x_102:
[----:B------:R-:W-:-:S00]  /*7a30*/  BRA `(.L_x_102) ;  /* 0xfffffffc00fc7947 */ /* 0x000fc0000383ffff */
[----:B------:R-:W-:-:S00]  /*7a40*/  NOP ;  /* 0x0000000000007918 */ /* 0x000fc00000000000 */
        /* <DEDUP_REMOVED lines=11> */
.L_x_103:


//--------------------- .nv.shared.reserved.0     --------------------------
	.section	.nv.shared.reserved.0,"aw",@nobits
	.weak		__nv_reservedSMEM_offset_0_alias
	.size		__nv_reservedSMEM_offset_0_alias, 0, 64
	.other		__nv_reservedSMEM_offset_0_alias,@"STO_CUDA_RESERVED_SHARED STV_DEFAULT"
__nv_reservedSMEM_offset_0_alias:
	.zero		0
	.zero		64


//--------------------- .nv.constant0._Z4funcPiyyS_S_ii --------------------------
	.section	.nv.constant0._Z4funcPiyyS_S_ii,"a",@progbits
	.sectionflags	@""
	.align	4
.nv.constant0._Z4funcPiyyS_S_ii:
	.zero		944


//--------------------- SYMBOLS --------------------------

	.type		.nv.reservedSmem.offset0,@object
	.size		.nv.reservedSmem.offset0,0x4
